//
// Generated by NVIDIA NVVM Compiler
//
// Compiler Build ID: CL-36424714
// Cuda compilation tools, release 13.0, V13.0.88
// Based on NVVM 20.0.0
//

.version 9.0
.target sm_100
.address_size 64

	// .globl	_Z5kTilePKfPfjjjj
.global .align 4 .b8 precalc_xorwow_matrix[102400];
.global .align 4 .b8 precalc_xorwow_offset_matrix[102400];
.global .align 4 .b8 mrg32k3aM1[2304];
.global .align 4 .b8 mrg32k3aM2[2304];
.global .align 4 .b8 mrg32k3aM1SubSeq[2016];
.global .align 4 .b8 mrg32k3aM2SubSeq[2016];
.global .align 4 .b8 mrg32k3aM1Seq[2304];
.global .align 4 .b8 mrg32k3aM2Seq[2304];
.const .align 8 .b8 __cr_lgamma_table[72];
// _ZZ13kDotProduct_rPfS_S_jjE5shmem has been demoted

.visible .entry _Z5kTilePKfPfjjjj(
	.param .u64 .ptr .align 1 _Z5kTilePKfPfjjjj_param_0,
	.param .u64 .ptr .align 1 _Z5kTilePKfPfjjjj_param_1,
	.param .u32 _Z5kTilePKfPfjjjj_param_2,
	.param .u32 _Z5kTilePKfPfjjjj_param_3,
	.param .u32 _Z5kTilePKfPfjjjj_param_4,
	.param .u32 _Z5kTilePKfPfjjjj_param_5
)
{
	.reg .pred 	%p<3>;
	.reg .b32 	%r<21>;
	.reg .b32 	%f<2>;
	.reg .b64 	%rd<9>;

	ld.param.u64 	%rd3, [_Z5kTilePKfPfjjjj_param_0];
	ld.param.u64 	%rd4, [_Z5kTilePKfPfjjjj_param_1];
	ld.param.u32 	%r7, [_Z5kTilePKfPfjjjj_param_2];
	ld.param.u32 	%r8, [_Z5kTilePKfPfjjjj_param_3];
	ld.param.u32 	%r9, [_Z5kTilePKfPfjjjj_param_4];
	ld.param.u32 	%r10, [_Z5kTilePKfPfjjjj_param_5];
	mov.u32 	%r11, %ctaid.x;
	mov.u32 	%r1, %ntid.x;
	mov.u32 	%r12, %tid.x;
	mad.lo.s32 	%r20, %r11, %r1, %r12;
	mul.lo.s32 	%r3, %r10, %r9;
	setp.ge.u32 	%p1, %r20, %r3;
	@%p1 bra 	$L__BB0_3;
	mov.u32 	%r13, %nctaid.x;
	mul.lo.s32 	%r4, %r1, %r13;
	cvta.to.global.u64 	%rd1, %rd3;
	cvta.to.global.u64 	%rd2, %rd4;
$L__BB0_2:
	div.u32 	%r14, %r20, %r9;
	mul.lo.s32 	%r15, %r14, %r9;
	sub.s32 	%r16, %r20, %r15;
	rem.u32 	%r17, %r14, %r8;
	rem.u32 	%r18, %r16, %r7;
	mad.lo.s32 	%r19, %r17, %r7, %r18;
	mul.wide.u32 	%rd5, %r19, 4;
	add.s64 	%rd6, %rd1, %rd5;
	ld.global.f32 	%f1, [%rd6];
	mul.wide.u32 	%rd7, %r20, 4;
	add.s64 	%rd8, %rd2, %rd7;
	st.global.f32 	[%rd8], %f1;
	add.s32 	%r20, %r20, %r4;
	setp.lt.u32 	%p2, %r20, %r3;
	@%p2 bra 	$L__BB0_2;
$L__BB0_3:
	ret;

}
	// .globl	_Z13kDotProduct_rPfS_S_jj
.visible .entry _Z13kDotProduct_rPfS_S_jj(
	.param .u64 .ptr .align 1 _Z13kDotProduct_rPfS_S_jj_param_0,
	.param .u64 .ptr .align 1 _Z13kDotProduct_rPfS_S_jj_param_1,
	.param .u64 .ptr .align 1 _Z13kDotProduct_rPfS_S_jj_param_2,
	.param .u32 _Z13kDotProduct_rPfS_S_jj_param_3,
	.param .u32 _Z13kDotProduct_rPfS_S_jj_param_4
)
{
	.reg .pred 	%p<8>;
	.reg .b32 	%r<15>;
	.reg .b32 	%f<35>;
	.reg .b64 	%rd<12>;
	// demoted variable
	.shared .align 4 .b8 _ZZ13kDotProduct_rPfS_S_jjE5shmem[2048];
	ld.param.u64 	%rd3, [_Z13kDotProduct_rPfS_S_jj_param_0];
	ld.param.u64 	%rd4, [_Z13kDotProduct_rPfS_S_jj_param_1];
	ld.param.u64 	%rd5, [_Z13kDotProduct_rPfS_S_jj_param_2];
	ld.param.u32 	%r7, [_Z13kDotProduct_rPfS_S_jj_param_3];
	ld.param.u32 	%r8, [_Z13kDotProduct_rPfS_S_jj_param_4];
	mov.u32 	%r1, %ctaid.x;
	shl.b32 	%r9, %r1, 9;
	mov.u32 	%r2, %tid.x;
	add.s32 	%r14, %r9, %r2;
	shl.b32 	%r10, %r2, 2;
	mov.u32 	%r11, _ZZ13kDotProduct_rPfS_S_jjE5shmem;
	add.s32 	%r4, %r11, %r10;
	mov.b32 	%r12, 0;
	st.shared.u32 	[%r4], %r12;
	min.u32 	%r13, %r7, %r8;
	setp.le.u32 	%p1, %r13, %r14;
	@%p1 bra 	$L__BB1_4;
	cvta.to.global.u64 	%rd1, %rd3;
	cvta.to.global.u64 	%rd2, %rd4;
	mov.f32 	%f34, 0f00000000;
$L__BB1_2:
	mul.wide.u32 	%rd6, %r14, 4;
	add.s64 	%rd7, %rd1, %rd6;
	ld.global.f32 	%f4, [%rd7];
	add.s64 	%rd8, %rd2, %rd6;
	ld.global.f32 	%f5, [%rd8];
	fma.rn.f32 	%f34, %f4, %f5, %f34;
	add.s32 	%r14, %r14, %r7;
	setp.lt.u32 	%p2, %r14, %r8;
	@%p2 bra 	$L__BB1_2;
	st.shared.f32 	[%r4], %f34;
$L__BB1_4:
	bar.sync 	0;
	setp.gt.u32 	%p3, %r2, 255;
	@%p3 bra 	$L__BB1_6;
	ld.shared.f32 	%f6, [%r4+1024];
	ld.shared.f32 	%f7, [%r4];
	add.f32 	%f8, %f6, %f7;
	st.shared.f32 	[%r4], %f8;
$L__BB1_6:
	bar.sync 	0;
	setp.gt.u32 	%p4, %r2, 127;
	@%p4 bra 	$L__BB1_8;
	ld.shared.f32 	%f9, [%r4+512];
	ld.shared.f32 	%f10, [%r4];
	add.f32 	%f11, %f9, %f10;
	st.shared.f32 	[%r4], %f11;
$L__BB1_8:
	bar.sync 	0;
	setp.gt.u32 	%p5, %r2, 63;
	@%p5 bra 	$L__BB1_10;
	ld.shared.f32 	%f12, [%r4+256];
	ld.shared.f32 	%f13, [%r4];
	add.f32 	%f14, %f12, %f13;
	st.shared.f32 	[%r4], %f14;
$L__BB1_10:
	bar.sync 	0;
	setp.gt.u32 	%p6, %r2, 31;
	@%p6 bra 	$L__BB1_13;
	ld.volatile.shared.f32 	%f15, [%r4+128];
	ld.volatile.shared.f32 	%f16, [%r4];
	add.f32 	%f17, %f15, %f16;
	st.volatile.shared.f32 	[%r4], %f17;
	ld.volatile.shared.f32 	%f18, [%r4+64];
	ld.volatile.shared.f32 	%f19, [%r4];
	add.f32 	%f20, %f18, %f19;
	st.volatile.shared.f32 	[%r4], %f20;
	ld.volatile.shared.f32 	%f21, [%r4+32];
	ld.volatile.shared.f32 	%f22, [%r4];
	add.f32 	%f23, %f21, %f22;
	st.volatile.shared.f32 	[%r4], %f23;
	ld.volatile.shared.f32 	%f24, [%r4+16];
	ld.volatile.shared.f32 	%f25, [%r4];
	add.f32 	%f26, %f24, %f25;
	st.volatile.shared.f32 	[%r4], %f26;
	ld.volatile.shared.f32 	%f27, [%r4+8];
	ld.volatile.shared.f32 	%f28, [%r4];
	add.f32 	%f29, %f27, %f28;
	st.volatile.shared.f32 	[%r4], %f29;
	ld.volatile.shared.f32 	%f30, [%r4+4];
	ld.volatile.shared.f32 	%f31, [%r4];
	add.f32 	%f32, %f30, %f31;
	st.volatile.shared.f32 	[%r4], %f32;
	setp.ne.s32 	%p7, %r2, 0;
	@%p7 bra 	$L__BB1_13;
	ld.volatile.shared.f32 	%f33, [%r4];
	cvta.to.global.u64 	%rd9, %rd5;
	mul.wide.u32 	%rd10, %r1, 4;
	add.s64 	%rd11, %rd9, %rd10;
	st.global.f32 	[%rd11], %f33;
$L__BB1_13:
	ret;

}
	// .globl	_Z12kSetupCurandP17curandStateXORWOWy
.visible .entry _Z12kSetupCurandP17curandStateXORWOWy(
	.param .u64 .ptr .align 1 _Z12kSetupCurandP17curandStateXORWOWy_param_0,
	.param .u64 _Z12kSetupCurandP17curandStateXORWOWy_param_1
)
{
	.reg .pred 	%p<24>;
	.reg .b32 	%r<413>;
	.reg .b64 	%rd<19>;

	ld.param.u64 	%rd8, [_Z12kSetupCurandP17curandStateXORWOWy_param_0];
	ld.param.u64 	%rd9, [_Z12kSetupCurandP17curandStateXORWOWy_param_1];
	cvta.to.global.u64 	%rd10, %rd8;
	mov.u32 	%r182, %ctaid.x;
	shl.b32 	%r183, %r182, 7;
	mov.u32 	%r184, %tid.x;
	add.s32 	%r185, %r183, %r184;
	cvt.u64.u32 	%rd18, %r185;
	mul.wide.u32 	%rd11, %r185, 48;
	add.s64 	%rd2, %rd10, %rd11;
	cvt.u32.u64 	%r186, %rd9;
	xor.b32  	%r187, %r186, -1429050551;
	mul.lo.s32 	%r188, %r187, 1099087573;
	{ .reg .b32 tmp; mov.b64 {tmp, %r189}, %rd9; }
	xor.b32  	%r190, %r189, -136515619;
	mul.lo.s32 	%r191, %r190, -1703105765;
	add.s32 	%r192, %r188, %r191;
	add.s32 	%r193, %r192, 6615241;
	add.s32 	%r194, %r188, 123456789;
	st.global.v2.u32 	[%rd2], {%r193, %r194};
	xor.b32  	%r195, %r188, 362436069;
	add.s32 	%r196, %r191, 521288629;
	st.global.v2.u32 	[%rd2+8], {%r195, %r196};
	xor.b32  	%r197, %r191, 88675123;
	add.s32 	%r198, %r188, 5783321;
	st.global.v2.u32 	[%rd2+16], {%r197, %r198};
	setp.eq.s32 	%p1, %r185, 0;
	@%p1 bra 	$L__BB2_42;
	mov.b32 	%r319, 0;
$L__BB2_2:
	and.b64  	%rd4, %rd18, 3;
	setp.eq.s64 	%p2, %rd4, 0;
	@%p2 bra 	$L__BB2_41;
	mul.wide.u32 	%rd12, %r319, 3200;
	mov.u64 	%rd13, precalc_xorwow_matrix;
	add.s64 	%rd5, %rd13, %rd12;
	cvt.u32.u64 	%r2, %rd4;
	mov.b32 	%r320, 0;
$L__BB2_4:
	mov.b32 	%r333, 0;
	mov.u32 	%r334, %r333;
	mov.u32 	%r335, %r333;
	mov.u32 	%r336, %r333;
	mov.u32 	%r337, %r333;
	mov.u32 	%r326, %r333;
$L__BB2_5:
	mul.wide.u32 	%rd14, %r326, 4;
	add.s64 	%rd15, %rd2, %rd14;
	ld.global.u32 	%r10, [%rd15+4];
	shl.b32 	%r11, %r326, 5;
	mov.b32 	%r332, 0;
$L__BB2_6:
	.pragma "nounroll";
	shr.u32 	%r203, %r10, %r332;
	and.b32  	%r204, %r203, 1;
	setp.eq.b32 	%p3, %r204, 1;
	not.pred 	%p4, %p3;
	add.s32 	%r205, %r11, %r332;
	mul.lo.s32 	%r206, %r205, 5;
	mul.wide.u32 	%rd16, %r206, 4;
	add.s64 	%rd6, %rd5, %rd16;
	@%p4 bra 	$L__BB2_8;
	ld.global.u32 	%r207, [%rd6];
	xor.b32  	%r337, %r337, %r207;
	ld.global.u32 	%r208, [%rd6+4];
	xor.b32  	%r336, %r336, %r208;
	ld.global.u32 	%r209, [%rd6+8];
	xor.b32  	%r335, %r335, %r209;
	ld.global.u32 	%r210, [%rd6+12];
	xor.b32  	%r334, %r334, %r210;
	ld.global.u32 	%r211, [%rd6+16];
	xor.b32  	%r333, %r333, %r211;
$L__BB2_8:
	and.b32  	%r213, %r203, 2;
	setp.eq.s32 	%p5, %r213, 0;
	@%p5 bra 	$L__BB2_10;
	ld.global.u32 	%r214, [%rd6+20];
	xor.b32  	%r337, %r337, %r214;
	ld.global.u32 	%r215, [%rd6+24];
	xor.b32  	%r336, %r336, %r215;
	ld.global.u32 	%r216, [%rd6+28];
	xor.b32  	%r335, %r335, %r216;
	ld.global.u32 	%r217, [%rd6+32];
	xor.b32  	%r334, %r334, %r217;
	ld.global.u32 	%r218, [%rd6+36];
	xor.b32  	%r333, %r333, %r218;
$L__BB2_10:
	and.b32  	%r220, %r203, 4;
	setp.eq.s32 	%p6, %r220, 0;
	@%p6 bra 	$L__BB2_12;
	ld.global.u32 	%r221, [%rd6+40];
	xor.b32  	%r337, %r337, %r221;
	ld.global.u32 	%r222, [%rd6+44];
	xor.b32  	%r336, %r336, %r222;
	ld.global.u32 	%r223, [%rd6+48];
	xor.b32  	%r335, %r335, %r223;
	ld.global.u32 	%r224, [%rd6+52];
	xor.b32  	%r334, %r334, %r224;
	ld.global.u32 	%r225, [%rd6+56];
	xor.b32  	%r333, %r333, %r225;
$L__BB2_12:
	and.b32  	%r227, %r203, 8;
	setp.eq.s32 	%p7, %r227, 0;
	@%p7 bra 	$L__BB2_14;
	ld.global.u32 	%r228, [%rd6+60];
	xor.b32  	%r337, %r337, %r228;
	ld.global.u32 	%r229, [%rd6+64];
	xor.b32  	%r336, %r336, %r229;
	ld.global.u32 	%r230, [%rd6+68];
	xor.b32  	%r335, %r335, %r230;
	ld.global.u32 	%r231, [%rd6+72];
	xor.b32  	%r334, %r334, %r231;
	ld.global.u32 	%r232, [%rd6+76];
	xor.b32  	%r333, %r333, %r232;
$L__BB2_14:
	and.b32  	%r234, %r203, 16;
	setp.eq.s32 	%p8, %r234, 0;
	@%p8 bra 	$L__BB2_16;
	ld.global.u32 	%r235, [%rd6+80];
	xor.b32  	%r337, %r337, %r235;
	ld.global.u32 	%r236, [%rd6+84];
	xor.b32  	%r336, %r336, %r236;
	ld.global.u32 	%r237, [%rd6+88];
	xor.b32  	%r335, %r335, %r237;
	ld.global.u32 	%r238, [%rd6+92];
	xor.b32  	%r334, %r334, %r238;
	ld.global.u32 	%r239, [%rd6+96];
	xor.b32  	%r333, %r333, %r239;
$L__BB2_16:
	and.b32  	%r241, %r203, 32;
	setp.eq.s32 	%p9, %r241, 0;
	@%p9 bra 	$L__BB2_18;
	ld.global.u32 	%r242, [%rd6+100];
	xor.b32  	%r337, %r337, %r242;
	ld.global.u32 	%r243, [%rd6+104];
	xor.b32  	%r336, %r336, %r243;
	ld.global.u32 	%r244, [%rd6+108];
	xor.b32  	%r335, %r335, %r244;
	ld.global.u32 	%r245, [%rd6+112];
	xor.b32  	%r334, %r334, %r245;
	ld.global.u32 	%r246, [%rd6+116];
	xor.b32  	%r333, %r333, %r246;
$L__BB2_18:
	and.b32  	%r248, %r203, 64;
	setp.eq.s32 	%p10, %r248, 0;
	@%p10 bra 	$L__BB2_20;
	ld.global.u32 	%r249, [%rd6+120];
	xor.b32  	%r337, %r337, %r249;
	ld.global.u32 	%r250, [%rd6+124];
	xor.b32  	%r336, %r336, %r250;
	ld.global.u32 	%r251, [%rd6+128];
	xor.b32  	%r335, %r335, %r251;
	ld.global.u32 	%r252, [%rd6+132];
	xor.b32  	%r334, %r334, %r252;
	ld.global.u32 	%r253, [%rd6+136];
	xor.b32  	%r333, %r333, %r253;
$L__BB2_20:
	and.b32  	%r255, %r203, 128;
	setp.eq.s32 	%p11, %r255, 0;
	@%p11 bra 	$L__BB2_22;
	ld.global.u32 	%r256, [%rd6+140];
	xor.b32  	%r337, %r337, %r256;
	ld.global.u32 	%r257, [%rd6+144];
	xor.b32  	%r336, %r336, %r257;
	ld.global.u32 	%r258, [%rd6+148];
	xor.b32  	%r335, %r335, %r258;
	ld.global.u32 	%r259, [%rd6+152];
	xor.b32  	%r334, %r334, %r259;
	ld.global.u32 	%r260, [%rd6+156];
	xor.b32  	%r333, %r333, %r260;
$L__BB2_22:
	and.b32  	%r262, %r203, 256;
	setp.eq.s32 	%p12, %r262, 0;
	@%p12 bra 	$L__BB2_24;
	ld.global.u32 	%r263, [%rd6+160];
	xor.b32  	%r337, %r337, %r263;
	ld.global.u32 	%r264, [%rd6+164];
	xor.b32  	%r336, %r336, %r264;
	ld.global.u32 	%r265, [%rd6+168];
	xor.b32  	%r335, %r335, %r265;
	ld.global.u32 	%r266, [%rd6+172];
	xor.b32  	%r334, %r334, %r266;
	ld.global.u32 	%r267, [%rd6+176];
	xor.b32  	%r333, %r333, %r267;
$L__BB2_24:
	and.b32  	%r269, %r203, 512;
	setp.eq.s32 	%p13, %r269, 0;
	@%p13 bra 	$L__BB2_26;
	ld.global.u32 	%r270, [%rd6+180];
	xor.b32  	%r337, %r337, %r270;
	ld.global.u32 	%r271, [%rd6+184];
	xor.b32  	%r336, %r336, %r271;
	ld.global.u32 	%r272, [%rd6+188];
	xor.b32  	%r335, %r335, %r272;
	ld.global.u32 	%r273, [%rd6+192];
	xor.b32  	%r334, %r334, %r273;
	ld.global.u32 	%r274, [%rd6+196];
	xor.b32  	%r333, %r333, %r274;
$L__BB2_26:
	and.b32  	%r276, %r203, 1024;
	setp.eq.s32 	%p14, %r276, 0;
	@%p14 bra 	$L__BB2_28;
	ld.global.u32 	%r277, [%rd6+200];
	xor.b32  	%r337, %r337, %r277;
	ld.global.u32 	%r278, [%rd6+204];
	xor.b32  	%r336, %r336, %r278;
	ld.global.u32 	%r279, [%rd6+208];
	xor.b32  	%r335, %r335, %r279;
	ld.global.u32 	%r280, [%rd6+212];
	xor.b32  	%r334, %r334, %r280;
	ld.global.u32 	%r281, [%rd6+216];
	xor.b32  	%r333, %r333, %r281;
$L__BB2_28:
	and.b32  	%r283, %r203, 2048;
	setp.eq.s32 	%p15, %r283, 0;
	@%p15 bra 	$L__BB2_30;
	ld.global.u32 	%r284, [%rd6+220];
	xor.b32  	%r337, %r337, %r284;
	ld.global.u32 	%r285, [%rd6+224];
	xor.b32  	%r336, %r336, %r285;
	ld.global.u32 	%r286, [%rd6+228];
	xor.b32  	%r335, %r335, %r286;
	ld.global.u32 	%r287, [%rd6+232];
	xor.b32  	%r334, %r334, %r287;
	ld.global.u32 	%r288, [%rd6+236];
	xor.b32  	%r333, %r333, %r288;
$L__BB2_30:
	and.b32  	%r290, %r203, 4096;
	setp.eq.s32 	%p16, %r290, 0;
	@%p16 bra 	$L__BB2_32;
	ld.global.u32 	%r291, [%rd6+240];
	xor.b32  	%r337, %r337, %r291;
	ld.global.u32 	%r292, [%rd6+244];
	xor.b32  	%r336, %r336, %r292;
	ld.global.u32 	%r293, [%rd6+248];
	xor.b32  	%r335, %r335, %r293;
	ld.global.u32 	%r294, [%rd6+252];
	xor.b32  	%r334, %r334, %r294;
	ld.global.u32 	%r295, [%rd6+256];
	xor.b32  	%r333, %r333, %r295;
$L__BB2_32:
	and.b32  	%r297, %r203, 8192;
	setp.eq.s32 	%p17, %r297, 0;
	@%p17 bra 	$L__BB2_34;
	ld.global.u32 	%r298, [%rd6+260];
	xor.b32  	%r337, %r337, %r298;
	ld.global.u32 	%r299, [%rd6+264];
	xor.b32  	%r336, %r336, %r299;
	ld.global.u32 	%r300, [%rd6+268];
	xor.b32  	%r335, %r335, %r300;
	ld.global.u32 	%r301, [%rd6+272];
	xor.b32  	%r334, %r334, %r301;
	ld.global.u32 	%r302, [%rd6+276];
	xor.b32  	%r333, %r333, %r302;
$L__BB2_34:
	and.b32  	%r304, %r203, 16384;
	setp.eq.s32 	%p18, %r304, 0;
	@%p18 bra 	$L__BB2_36;
	ld.global.u32 	%r305, [%rd6+280];
	xor.b32  	%r337, %r337, %r305;
	ld.global.u32 	%r306, [%rd6+284];
	xor.b32  	%r336, %r336, %r306;
	ld.global.u32 	%r307, [%rd6+288];
	xor.b32  	%r335, %r335, %r307;
	ld.global.u32 	%r308, [%rd6+292];
	xor.b32  	%r334, %r334, %r308;
	ld.global.u32 	%r309, [%rd6+296];
	xor.b32  	%r333, %r333, %r309;
$L__BB2_36:
	and.b32  	%r311, %r203, 32768;
	setp.eq.s32 	%p19, %r311, 0;
	@%p19 bra 	$L__BB2_38;
	ld.global.u32 	%r312, [%rd6+300];
	xor.b32  	%r337, %r337, %r312;
	ld.global.u32 	%r313, [%rd6+304];
	xor.b32  	%r336, %r336, %r313;
	ld.global.u32 	%r314, [%rd6+308];
	xor.b32  	%r335, %r335, %r314;
	ld.global.u32 	%r315, [%rd6+312];
	xor.b32  	%r334, %r334, %r315;
	ld.global.u32 	%r316, [%rd6+316];
	xor.b32  	%r333, %r333, %r316;
$L__BB2_38:
	add.s32 	%r332, %r332, 16;
	setp.ne.s32 	%p20, %r332, 32;
	@%p20 bra 	$L__BB2_6;
	mad.lo.s32 	%r317, %r326, -31, %r11;
	add.s32 	%r326, %r317, 1;
	setp.ne.s32 	%p21, %r326, 5;
	@%p21 bra 	$L__BB2_5;
	st.global.u32 	[%rd2+4], %r337;
	st.global.u32 	[%rd2+8], %r336;
	st.global.u32 	[%rd2+12], %r335;
	st.global.u32 	[%rd2+16], %r334;
	st.global.u32 	[%rd2+20], %r333;
	add.s32 	%r320, %r320, 1;
	setp.lt.u32 	%p22, %r320, %r2;
	@%p22 bra 	$L__BB2_4;
$L__BB2_41:
	shr.u64 	%rd7, %rd18, 2;
	add.s32 	%r319, %r319, 1;
	setp.gt.u64 	%p23, %rd18, 3;
	mov.u64 	%rd18, %rd7;
	@%p23 bra 	$L__BB2_2;
$L__BB2_42:
	mov.b32 	%r318, 0;
	st.global.v2.u32 	[%rd2+24], {%r318, %r318};
	st.global.u32 	[%rd2+32], %r318;
	mov.b64 	%rd17, 0;
	st.global.u64 	[%rd2+40], %rd17;
	ret;

}


// ===== COMPILED SASS (sm_100) =====

	.target	sm_100

	.elftype	@"ET_EXEC"


//--------------------- .note.nv.tkinfo           --------------------------
	.section	.note.nv.tkinfo,"",@"SHT_NOTE"
	.sectionflags	@"SHF_NOTE_NV_TKINFO"
	.tkinfo
        /*0018*/ 	.word	0x00000002
        /*0030*/ 	.string	""
        /*0030*/ 	.string	"ptxas"
        /*0030*/ 	.string	"Cuda compilation tools, release 13.0, V13.0.88"
        /*0030*/ 	.string	"Build cuda_13.0.r13.0/compiler.36424714_0"
        /*0030*/ 	.string	"-arch sm_100 -m 64 "



//--------------------- .note.nv.cuinfo           --------------------------
	.section	.note.nv.cuinfo,"",@"SHT_NOTE"
	.sectionflags	@"SHF_NOTE_NV_CUINFO"
        /*0018*/ 	.short	0x0002
        /*001a*/ 	.short	0x0064
        /*001c*/ 	.short	0x0082
	.zero		2


//--------------------- .nv.info                  --------------------------
	.section	.nv.info,"",@"SHT_CUDA_INFO"
	.align	4


	//----- nvinfo : EIATTR_REGCOUNT
	.align		4
        /*0000*/ 	.byte	0x04, 0x2f
        /*0002*/ 	.short	(.L_10 - .L_9)
	.align		4
.L_9:
        /*0004*/ 	.word	index@(_Z5kTilePKfPfjjjj)
        /*0008*/ 	.word	0x00000015


	//----- nvinfo : EIATTR_FRAME_SIZE
	.align		4
.L_10:
        /*000c*/ 	.byte	0x04, 0x11
        /*000e*/ 	.short	(.L_12 - .L_11)
	.align		4
.L_11:
        /*0010*/ 	.word	index@(_Z5kTilePKfPfjjjj)
        /*0014*/ 	.word	0x00000000


	//----- nvinfo : EIATTR_REGCOUNT
	.align		4
.L_12:
        /*0018*/ 	.byte	0x04, 0x2f
        /*001a*/ 	.short	(.L_14 - .L_13)
	.align		4
.L_13:
        /*001c*/ 	.word	index@(_Z13kDotProduct_rPfS_S_jj)
        /*0020*/ 	.word	0x00000012


	//----- nvinfo : EIATTR_FRAME_SIZE
	.align		4
.L_14:
        /*0024*/ 	.byte	0x04, 0x11
        /*0026*/ 	.short	(.L_16 - .L_15)
	.align		4
.L_15:
        /*0028*/ 	.word	index@(_Z13kDotProduct_rPfS_S_jj)
        /*002c*/ 	.word	0x00000000


	//----- nvinfo : EIATTR_REGCOUNT
	.align		4
.L_16:
        /*0030*/ 	.byte	0x04, 0x2f
        /*0032*/ 	.short	(.L_18 - .L_17)
	.align		4
.L_17:
        /*0034*/ 	.word	index@(_Z12kSetupCurandP17curandStateXORWOWy)
        /*0038*/ 	.word	0x00000020


	//----- nvinfo : EIATTR_FRAME_SIZE
	.align		4
.L_18:
        /*003c*/ 	.byte	0x04, 0x11
        /*003e*/ 	.short	(.L_20 - .L_19)
	.align		4
.L_19:
        /*0040*/ 	.word	index@(_Z12kSetupCurandP17curandStateXORWOWy)
        /*0044*/ 	.word	0x00000000


	//----- nvinfo : EIATTR_MIN_STACK_SIZE
	.align		4
.L_20:
        /*0048*/ 	.byte	0x04, 0x12
        /*004a*/ 	.short	(.L_22 - .L_21)
	.align		4
.L_21:
        /*004c*/ 	.word	index@(_Z12kSetupCurandP17curandStateXORWOWy)
        /*0050*/ 	.word	0x00000000


	//----- nvinfo : EIATTR_MIN_STACK_SIZE
	.align		4
.L_22:
        /*0054*/ 	.byte	0x04, 0x12
        /*0056*/ 	.short	(.L_24 - .L_23)
	.align		4
.L_23:
        /*0058*/ 	.word	index@(_Z13kDotProduct_rPfS_S_jj)
        /*005c*/ 	.word	0x00000000


	//----- nvinfo : EIATTR_MIN_STACK_SIZE
	.align		4
.L_24:
        /*0060*/ 	.byte	0x04, 0x12
        /*0062*/ 	.short	(.L_26 - .L_25)
	.align		4
.L_25:
        /*0064*/ 	.word	index@(_Z5kTilePKfPfjjjj)
        /*0068*/ 	.word	0x00000000
.L_26:


//--------------------- .nv.compat                --------------------------
	.section	.nv.compat,"",@"SHT_CUDA_COMPAT_INFO"
	.align	4
        /*0000*/ 	.byte	0x02, 0x09, 0x00, 0x00, 0x02, 0x02, 0x01, 0x00, 0x02, 0x05, 0x05, 0x00, 0x03, 0x07, 0x01, 0x01
        /*0010*/ 	.byte	0x02, 0x03, 0x00, 0x00, 0x02, 0x06, 0x01, 0x00, 0x04, 0x0b, 0x08, 0x00, 0x09, 0x00, 0x00, 0x00
        /*0020*/ 	.byte	0x00, 0x00, 0x00, 0x00


//--------------------- .nv.info._Z12kSetupCurandP17curandStateXORWOWy --------------------------
	.section	.nv.info._Z12kSetupCurandP17curandStateXORWOWy,"",@"SHT_CUDA_INFO"
	.sectionflags	@""
	.align	4


	//----- nvinfo : EIATTR_CUDA_API_VERSION
	.align		4
        /*0000*/ 	.byte	0x04, 0x37
        /*0002*/ 	.short	(.L_28 - .L_27)
.L_27:
        /*0004*/ 	.word	0x00000082


	//----- nvinfo : EIATTR_KPARAM_INFO
	.align		4
.L_28:
        /*0008*/ 	.byte	0x04, 0x17
        /*000a*/ 	.short	(.L_30 - .L_29)
.L_29:
        /*000c*/ 	.word	0x00000000
        /*0010*/ 	.short	0x0001
        /*0012*/ 	.short	0x0008
        /*0014*/ 	.byte	0x00, 0xf0, 0x21, 0x00


	//----- nvinfo : EIATTR_KPARAM_INFO
	.align		4
.L_30:
        /*0018*/ 	.byte	0x04, 0x17
        /*001a*/ 	.short	(.L_32 - .L_31)
.L_31:
        /*001c*/ 	.word	0x00000000
        /*0020*/ 	.short	0x0000
        /*0022*/ 	.short	0x0000
        /*0024*/ 	.byte	0x00, 0xf5, 0x21, 0x00


	//----- nvinfo : EIATTR_SPARSE_MMA_MASK
	.align		4
.L_32:
        /*0028*/ 	.byte	0x03, 0x50
        /*002a*/ 	.short	0x0000


	//----- nvinfo : EIATTR_MAXREG_COUNT
	.align		4
        /*002c*/ 	.byte	0x03, 0x1b
        /*002e*/ 	.short	0x00ff


	//----- nvinfo : EIATTR_MERCURY_ISA_VERSION
	.align		4
        /*0030*/ 	.byte	0x03, 0x5f
        /*0032*/ 	.short	0x0101


	//----- nvinfo : EIATTR_VRC_CTA_INIT_COUNT
	.align		4
        /*0034*/ 	.byte	0x02, 0x4a
	.zero		1
	.zero		1


	//----- nvinfo : EIATTR_EXIT_INSTR_OFFSETS
	.align		4
        /*0038*/ 	.byte	0x04, 0x1c
        /*003a*/ 	.short	(.L_34 - .L_33)


	//   ....[0]....
.L_33:
        /*003c*/ 	.word	0x00000f70


	//----- nvinfo : EIATTR_CRS_STACK_SIZE
	.align		4
.L_34:
        /*0040*/ 	.byte	0x04, 0x1e
        /*0042*/ 	.short	(.L_36 - .L_35)
.L_35:
        /*0044*/ 	.word	0x00000000


	//----- nvinfo : EIATTR_CBANK_PARAM_SIZE
	.align		4
.L_36:
        /*0048*/ 	.byte	0x03, 0x19
        /*004a*/ 	.short	0x0010


	//----- nvinfo : EIATTR_PARAM_CBANK
	.align		4
        /*004c*/ 	.byte	0x04, 0x0a
        /*004e*/ 	.short	(.L_38 - .L_37)
	.align		4
.L_37:
        /*0050*/ 	.word	index@(.nv.constant0._Z12kSetupCurandP17curandStateXORWOWy)
        /*0054*/ 	.short	0x0380
        /*0056*/ 	.short	0x0010


	//----- nvinfo : EIATTR_SW_WAR
	.align		4
.L_38:
        /*0058*/ 	.byte	0x04, 0x36
        /*005a*/ 	.short	(.L_40 - .L_39)
.L_39:
        /*005c*/ 	.word	0x00000008
.L_40:


//--------------------- .nv.info._Z13kDotProduct_rPfS_S_jj --------------------------
	.section	.nv.info._Z13kDotProduct_rPfS_S_jj,"",@"SHT_CUDA_INFO"
	.sectionflags	@""
	.align	4


	//----- nvinfo : EIATTR_CUDA_API_VERSION
	.align		4
        /*0000*/ 	.byte	0x04, 0x37
        /*0002*/ 	.short	(.L_42 - .L_41)
.L_41:
        /*0004*/ 	.word	0x00000082


	//----- nvinfo : EIATTR_KPARAM_INFO
	.align		4
.L_42:
        /*0008*/ 	.byte	0x04, 0x17
        /*000a*/ 	.short	(.L_44 - .L_43)
.L_43:
        /*000c*/ 	.word	0x00000000
        /*0010*/ 	.short	0x0004
        /*0012*/ 	.short	0x001c
        /*0014*/ 	.byte	0x00, 0xf0, 0x11, 0x00


	//----- nvinfo : EIATTR_KPARAM_INFO
	.align		4
.L_44:
        /*0018*/ 	.byte	0x04, 0x17
        /*001a*/ 	.short	(.L_46 - .L_45)
.L_45:
        /*001c*/ 	.word	0x00000000
        /*0020*/ 	.short	0x0003
        /*0022*/ 	.short	0x0018
        /*0024*/ 	.byte	0x00, 0xf0, 0x11, 0x00


	//----- nvinfo : EIATTR_KPARAM_INFO
	.align		4
.L_46:
        /*0028*/ 	.byte	0x04, 0x17
        /*002a*/ 	.short	(.L_48 - .L_47)
.L_47:
        /*002c*/ 	.word	0x00000000
        /*0030*/ 	.short	0x0002
        /*0032*/ 	.short	0x0010
        /*0034*/ 	.byte	0x00, 0xf5, 0x21, 0x00


	//----- nvinfo : EIATTR_KPARAM_INFO
	.align		4
.L_48:
        /*0038*/ 	.byte	0x04, 0x17
        /*003a*/ 	.short	(.L_50 - .L_49)
.L_49:
        /*003c*/ 	.word	0x00000000
        /*0040*/ 	.short	0x0001
        /*0042*/ 	.short	0x0008
        /*0044*/ 	.byte	0x00, 0xf5, 0x21, 0x00


	//----- nvinfo : EIATTR_KPARAM_INFO
	.align		4
.L_50:
        /*0048*/ 	.byte	0x04, 0x17
        /*004a*/ 	.short	(.L_52 - .L_51)
.L_51:
        /*004c*/ 	.word	0x00000000
        /*0050*/ 	.short	0x0000
        /*0052*/ 	.short	0x0000
        /*0054*/ 	.byte	0x00, 0xf5, 0x21, 0x00


	//----- nvinfo : EIATTR_SPARSE_MMA_MASK
	.align		4
.L_52:
        /*0058*/ 	.byte	0x03, 0x50
        /*005a*/ 	.short	0x0000


	//----- nvinfo : EIATTR_MAXREG_COUNT
	.align		4
        /*005c*/ 	.byte	0x03, 0x1b
        /*005e*/ 	.short	0x00ff


	//----- nvinfo : EIATTR_NUM_BARRIERS
	.align		4
        /*0060*/ 	.byte	0x02, 0x4c
        /*0062*/ 	.byte	0x01
	.zero		1


	//----- nvinfo : EIATTR_MERCURY_ISA_VERSION
	.align		4
        /*0064*/ 	.byte	0x03, 0x5f
        /*0066*/ 	.short	0x0101


	//----- nvinfo : EIATTR_VRC_CTA_INIT_COUNT
	.align		4
        /*0068*/ 	.byte	0x02, 0x4a
	.zero		1
	.zero		1


	//----- nvinfo : EIATTR_EXIT_INSTR_OFFSETS
	.align		4
        /*006c*/ 	.byte	0x04, 0x1c
        /*006e*/ 	.short	(.L_54 - .L_53)


	//   ....[0]....
.L_53:
        /*0070*/ 	.word	0x00000340


	//   ....[1]....
        /*0074*/ 	.word	0x000004e0


	//   ....[2]....
        /*0078*/ 	.word	0x00000530


	//----- nvinfo : EIATTR_CRS_STACK_SIZE
	.align		4
.L_54:
        /*007c*/ 	.byte	0x04, 0x1e
        /*007e*/ 	.short	(.L_56 - .L_55)
.L_55:
        /*0080*/ 	.word	0x00000000


	//----- nvinfo : EIATTR_CBANK_PARAM_SIZE
	.align		4
.L_56:
        /*0084*/ 	.byte	0x03, 0x19
        /*0086*/ 	.short	0x0020


	//----- nvinfo : EIATTR_PARAM_CBANK
	.align		4
        /*0088*/ 	.byte	0x04, 0x0a
        /*008a*/ 	.short	(.L_58 - .L_57)
	.align		4
.L_57:
        /*008c*/ 	.word	index@(.nv.constant0._Z13kDotProduct_rPfS_S_jj)
        /*0090*/ 	.short	0x0380
        /*0092*/ 	.short	0x0020


	//----- nvinfo : EIATTR_SW_WAR
	.align		4
.L_58:
        /*0094*/ 	.byte	0x04, 0x36
        /*0096*/ 	.short	(.L_60 - .L_59)
.L_59:
        /*0098*/ 	.word	0x00000008
.L_60:


//--------------------- .nv.info._Z5kTilePKfPfjjjj --------------------------
	.section	.nv.info._Z5kTilePKfPfjjjj,"",@"SHT_CUDA_INFO"
	.sectionflags	@""
	.align	4


	//----- nvinfo : EIATTR_CUDA_API_VERSION
	.align		4
        /*0000*/ 	.byte	0x04, 0x37
        /*0002*/ 	.short	(.L_62 - .L_61)
.L_61:
        /*0004*/ 	.word	0x00000082


	//----- nvinfo : EIATTR_KPARAM_INFO
	.align		4
.L_62:
        /*0008*/ 	.byte	0x04, 0x17
        /*000a*/ 	.short	(.L_64 - .L_63)
.L_63:
        /*000c*/ 	.word	0x00000000
        /*0010*/ 	.short	0x0005
        /*0012*/ 	.short	0x001c
        /*0014*/ 	.byte	0x00, 0xf0, 0x11, 0x00


	//----- nvinfo : EIATTR_KPARAM_INFO
	.align		4
.L_64:
        /*0018*/ 	.byte	0x04, 0x17
        /*001a*/ 	.short	(.L_66 - .L_65)
.L_65:
        /*001c*/ 	.word	0x00000000
        /*0020*/ 	.short	0x0004
        /*0022*/ 	.short	0x0018
        /*0024*/ 	.byte	0x00, 0xf0, 0x11, 0x00


	//----- nvinfo : EIATTR_KPARAM_INFO
	.align		4
.L_66:
        /*0028*/ 	.byte	0x04, 0x17
        /*002a*/ 	.short	(.L_68 - .L_67)
.L_67:
        /*002c*/ 	.word	0x00000000
        /*0030*/ 	.short	0x0003
        /*0032*/ 	.short	0x0014
        /*0034*/ 	.byte	0x00, 0xf0, 0x11, 0x00


	//----- nvinfo : EIATTR_KPARAM_INFO
	.align		4
.L_68:
        /*0038*/ 	.byte	0x04, 0x17
        /*003a*/ 	.short	(.L_70 - .L_69)
.L_69:
        /*003c*/ 	.word	0x00000000
        /*0040*/ 	.short	0x0002
        /*0042*/ 	.short	0x0010
        /*0044*/ 	.byte	0x00, 0xf0, 0x11, 0x00


	//----- nvinfo : EIATTR_KPARAM_INFO
	.align		4
.L_70:
        /*0048*/ 	.byte	0x04, 0x17
        /*004a*/ 	.short	(.L_72 - .L_71)
.L_71:
        /*004c*/ 	.word	0x00000000
        /*0050*/ 	.short	0x0001
        /*0052*/ 	.short	0x0008
        /*0054*/ 	.byte	0x00, 0xf5, 0x21, 0x00


	//----- nvinfo : EIATTR_KPARAM_INFO
	.align		4
.L_72:
        /*0058*/ 	.byte	0x04, 0x17
        /*005a*/ 	.short	(.L_74 - .L_73)
.L_73:
        /*005c*/ 	.word	0x00000000
        /*0060*/ 	.short	0x0000
        /*0062*/ 	.short	0x0000
        /*0064*/ 	.byte	0x00, 0xf5, 0x21, 0x00


	//----- nvinfo : EIATTR_SPARSE_MMA_MASK
	.align		4
.L_74:
        /*0068*/ 	.byte	0x03, 0x50
        /*006a*/ 	.short	0x0000


	//----- nvinfo : EIATTR_MAXREG_COUNT
	.align		4
        /*006c*/ 	.byte	0x03, 0x1b
        /*006e*/ 	.short	0x00ff


	//----- nvinfo : EIATTR_MERCURY_ISA_VERSION
	.align		4
        /*0070*/ 	.byte	0x03, 0x5f
        /*0072*/ 	.short	0x0101


	//----- nvinfo : EIATTR_VRC_CTA_INIT_COUNT
	.align		4
        /*0074*/ 	.byte	0x02, 0x4a
	.zero		1
	.zero		1


	//----- nvinfo : EIATTR_EXIT_INSTR_OFFSETS
	.align		4
        /*0078*/ 	.byte	0x04, 0x1c
        /*007a*/ 	.short	(.L_76 - .L_75)


	//   ....[0]....
.L_75:
        /*007c*/ 	.word	0x00000080


	//   ....[1]....
        /*0080*/ 	.word	0x00000520


	//----- nvinfo : EIATTR_CRS_STACK_SIZE
	.align		4
.L_76:
        /*0084*/ 	.byte	0x04, 0x1e
        /*0086*/ 	.short	(.L_78 - .L_77)
.L_77:
        /*0088*/ 	.word	0x00000000


	//----- nvinfo : EIATTR_CBANK_PARAM_SIZE
	.align		4
.L_78:
        /*008c*/ 	.byte	0x03, 0x19
        /*008e*/ 	.short	0x0020


	//----- nvinfo : EIATTR_PARAM_CBANK
	.align		4
        /*0090*/ 	.byte	0x04, 0x0a
        /*0092*/ 	.short	(.L_80 - .L_79)
	.align		4
.L_79:
        /*0094*/ 	.word	index@(.nv.constant0._Z5kTilePKfPfjjjj)
        /*0098*/ 	.short	0x0380
        /*009a*/ 	.short	0x0020


	//----- nvinfo : EIATTR_SW_WAR
	.align		4
.L_80:
        /*009c*/ 	.byte	0x04, 0x36
        /*009e*/ 	.short	(.L_82 - .L_81)
.L_81:
        /*00a0*/ 	.word	0x00000008
.L_82:


//--------------------- .nv.callgraph             --------------------------
	.section	.nv.callgraph,"",@"SHT_CUDA_CALLGRAPH"
	.align	4
	.sectionentsize	8
	.align		4
        /*0000*/ 	.word	0x00000000
	.align		4
        /*0004*/ 	.word	0xffffffff
	.align		4
        /*0008*/ 	.word	0x00000000
	.align		4
        /*000c*/ 	.word	0xfffffffe
	.align		4
        /*0010*/ 	.word	0x00000000
	.align		4
        /*0014*/ 	.word	0xfffffffd
	.align		4
        /*0018*/ 	.word	0x00000000
	.align		4
        /*001c*/ 	.word	0xfffffffc


//--------------------- .nv.constant4             --------------------------
	.section	.nv.constant4,"a",@progbits
	.align	8
	.align		8
.nv.constant4:
        /*0000*/ 	.dword	precalc_xorwow_matrix
	.align		8
        /*0008*/ 	.dword	precalc_xorwow_offset_matrix
	.align		8
        /*0010*/ 	.dword	mrg32k3aM1
	.align		8
        /*0018*/ 	.dword	mrg32k3aM2
	.align		8
        /*0020*/ 	.dword	mrg32k3aM1SubSeq
	.align		8
        /*0028*/ 	.dword	mrg32k3aM2SubSeq
	.align		8
        /*0030*/ 	.dword	mrg32k3aM1Seq
	.align		8
        /*0038*/ 	.dword	mrg32k3aM2Seq


//--------------------- .nv.constant3             --------------------------
	.section	.nv.constant3,"a",@progbits
	.align	8
.nv.constant3:
	.type		__cr_lgamma_table,@object
	.size		__cr_lgamma_table,(.L_8 - __cr_lgamma_table)
__cr_lgamma_table:
        /*0000*/ 	.byte	0x00, 0x00, 0x00, 0x00, 0x00, 0x00, 0x00, 0x00, 0x00, 0x00, 0x00, 0x00, 0x00, 0x00, 0x00, 0x00
        /*0010*/ 	.byte	0xef, 0x39, 0xfa, 0xfe, 0x42, 0x2e, 0xe6, 0x3f, 0x02, 0x20, 0x2a, 0xfa, 0x0b, 0xab, 0xfc, 0x3f
        /*0020*/ 	.byte	0xf9, 0x2c, 0x92, 0x7c, 0xa7, 0x6c, 0x09, 0x40, 0xc9, 0x79, 0x44, 0x3c, 0x64, 0x26, 0x13, 0x40
        /*0030*/ 	.byte	0xca, 0x01, 0xcf, 0x3a, 0x27, 0x51, 0x1a, 0x40, 0x30, 0xcc, 0x2d, 0xf3, 0xe1, 0x0c, 0x21, 0x40
        /*0040*/ 	.byte	0x0d, 0xb7, 0xfc, 0x82, 0x8e, 0x35, 0x25, 0x40
.L_8:


//--------------------- .text._Z12kSetupCurandP17curandStateXORWOWy --------------------------
	.section	.text._Z12kSetupCurandP17curandStateXORWOWy,"ax",@progbits
	.align	128
        .global         _Z12kSetupCurandP17curandStateXORWOWy
        .type           _Z12kSetupCurandP17curandStateXORWOWy,@function
        .size           _Z12kSetupCurandP17curandStateXORWOWy,(.L_x_16 - _Z12kSetupCurandP17curandStateXORWOWy)
        .other          _Z12kSetupCurandP17curandStateXORWOWy,@"STO_CUDA_ENTRY STV_DEFAULT"
_Z12kSetupCurandP17curandStateXORWOWy:
.text._Z12kSetupCurandP17curandStateXORWOWy:
[----:B------:R-:W-:Y:S01]  /*0000*/  LDC R1, c[0x0][0x37c] ;  /* 0x0000df00ff017b82 */ /* 0x000fe20000000800 */
[----:B------:R-:W0:Y:S07]  /*0010*/  S2R R0, SR_CTAID.X ;  /* 0x0000000000007919 */ /* 0x000e2e0000002500 */
[----:B------:R-:W1:Y:S01]  /*0020*/  LDC.64 R4, c[0x0][0x388] ;  /* 0x0000e200ff047b82 */ /* 0x000e620000000a00 */
[----:B------:R-:W2:Y:S01]  /*0030*/  LDCU.64 UR4, c[0x0][0x358] ;  /* 0x00006b00ff0477ac */ /* 0x000ea20008000a00 */
[----:B------:R-:W-:Y:S01]  /*0040*/  BSSY.RECONVERGENT B0, `(.L_x_0) ;  /* 0x00000eb000007945 */ /* 0x000fe20003800200 */
[----:B------:R-:W0:Y:S05]  /*0050*/  S2R R7, SR_TID.X ;  /* 0x0000000000077919 */ /* 0x000e2a0000002100 */
[----:B------:R-:W3:Y:S01]  /*0060*/  LDC.64 R2, c[0x0][0x380] ;  /* 0x0000e000ff027b82 */ /* 0x000ee20000000a00 */
[----:B-1----:R-:W-:-:S02]  /*0070*/  LOP3.LUT R4, R4, 0xaad26b49, RZ, 0x3c, !PT ;  /* 0xaad26b4904047812 */ /* 0x002fc400078e3cff */
[----:B------:R-:W-:-:S03]  /*0080*/  LOP3.LUT R5, R5, 0xf7dcefdd, RZ, 0x3c, !PT ;  /* 0xf7dcefdd05057812 */ /* 0x000fc600078e3cff */
[----:B------:R-:W-:Y:S02]  /*0090*/  IMAD R4, R4, 0x4182bed5, RZ ;  /* 0x4182bed504047824 */ /* 0x000fe400078e02ff */
[----:B------:R-:W-:Y:S02]  /*00a0*/  IMAD R5, R5, -0x658354e5, RZ ;  /* 0x9a7cab1b05057824 */ /* 0x000fe400078e02ff */
[C---:B------:R-:W-:Y:S01]  /*00b0*/  VIADD R13, R4.reuse, 0x583f19 ;  /* 0x00583f19040d7836 */ /* 0x040fe20000000000 */
[----:B------:R-:W-:Y:S01]  /*00c0*/  LOP3.LUT R8, R4, 0x159a55e5, RZ, 0x3c, !PT ;  /* 0x159a55e504087812 */ /* 0x000fe200078e3cff */
[----:B0-----:R-:W-:Y:S01]  /*00d0*/  IMAD R10, R0, 0x80, R7 ;  /* 0x00000080000a7824 */ /* 0x001fe200078e0207 */
[C---:B------:R-:W-:Y:S01]  /*00e0*/  IADD3 R6, PT, PT, R4.reuse, 0x64f0c9, R5 ;  /* 0x0064f0c904067810 */ /* 0x040fe20007ffe005 */
[----:B------:R-:W-:Y:S01]  /*00f0*/  VIADD R7, R4, 0x75bcd15 ;  /* 0x075bcd1504077836 */ /* 0x000fe20000000000 */
[----:B------:R-:W-:Y:S01]  /*0100*/  LOP3.LUT R12, R5, 0x5491333, RZ, 0x3c, !PT ;  /* 0x05491333050c7812 */ /* 0x000fe200078e3cff */
[C---:B---3--:R-:W-:Y:S01]  /*0110*/  IMAD.WIDE.U32 R2, R10.reuse, 0x30, R2 ;  /* 0x000000300a027825 */ /* 0x048fe200078e0002 */
[----:B------:R-:W-:-:S03]  /*0120*/  ISETP.NE.AND P0, PT, R10, RZ, PT ;  /* 0x000000ff0a00720c */ /* 0x000fc60003f05270 */
[----:B------:R-:W-:Y:S01]  /*0130*/  VIADD R9, R5, 0x1f123bb5 ;  /* 0x1f123bb505097836 */ /* 0x000fe20000000000 */
[----:B--2---:R0:W-:Y:S04]  /*0140*/  STG.E.64 desc[UR4][R2.64], R6 ;  /* 0x0000000602007986 */ /* 0x0041e8000c101b04 */
[----:B------:R0:W-:Y:S04]  /*0150*/  STG.E.64 desc[UR4][R2.64+0x8], R8 ;  /* 0x0000080802007986 */ /* 0x0001e8000c101b04 */
[----:B------:R0:W-:Y:S01]  /*0160*/  STG.E.64 desc[UR4][R2.64+0x10], R12 ;  /* 0x0000100c02007986 */ /* 0x0001e2000c101b04 */
[----:B------:R-:W-:Y:S05]  /*0170*/  @!P0 BRA `(.L_x_1) ;  /* 0x0000000c005c8947 */ /* 0x000fea0003800000 */
[----:B------:R-:W-:Y:S02]  /*0180*/  IMAD.MOV.U32 R11, RZ, RZ, RZ ;  /* 0x000000ffff0b7224 */ /* 0x000fe400078e00ff */
[----:B0-----:R-:W-:-:S07]  /*0190*/  IMAD.MOV.U32 R12, RZ, RZ, RZ ;  /* 0x000000ffff0c7224 */ /* 0x001fce00078e00ff */
.L_x_7:
[----:B0-----:R-:W-:Y:S01]  /*01a0*/  LOP3.LUT R2, R10, 0x3, RZ, 0xc0, !PT ;  /* 0x000000030a027812 */ /* 0x001fe200078ec0ff */
[----:B------:R-:W-:Y:S03]  /*01b0*/  BSSY.RECONVERGENT B1, `(.L_x_2) ;  /* 0x00000cd000017945 */ /* 0x000fe60003800200 */
[----:B------:R-:W-:-:S04]  /*01c0*/  ISETP.NE.U32.AND P0, PT, R2, RZ, PT ;  /* 0x000000ff0200720c */ /* 0x000fc80003f05070 */
[----:B------:R-:W-:-:S13]  /*01d0*/  ISETP.NE.AND.EX P0, PT, RZ, RZ, PT, P0 ;  /* 0x000000ffff00720c */ /* 0x000fda0003f05300 */
[----:B------:R-:W-:Y:S05]  /*01e0*/  @!P0 BRA `(.L_x_3) ;  /* 0x0000000c00248947 */ /* 0x000fea0003800000 */
[----:B------:R-:W0:Y:S01]  /*01f0*/  LDC.64 R4, c[0x4][RZ] ;  /* 0x01000000ff047b82 */ /* 0x000e220000000a00 */
[----:B------:R-:W-:Y:S02]  /*0200*/  IMAD.MOV.U32 R13, RZ, RZ, RZ ;  /* 0x000000ffff0d7224 */ /* 0x000fe400078e00ff */
[----:B0-----:R-:W-:-:S07]  /*0210*/  IMAD.WIDE.U32 R4, R12, 0xc80, R4 ;  /* 0x00000c800c047825 */ /* 0x001fce00078e0004 */
.L_x_6:
[----:B0-----:R-:W-:Y:S01]  /*0220*/  IMAD.MOV.U32 R14, RZ, RZ, RZ ;  /* 0x000000ffff0e7224 */ /* 0x001fe200078e00ff */
[----:B------:R-:W-:Y:S01]  /*0230*/  CS2R R6, SRZ ;  /* 0x0000000000067805 */ /* 0x000fe2000001ff00 */
[----:B------:R-:W-:Y:S01]  /*0240*/  IMAD.MOV.U32 R16, RZ, RZ, RZ ;  /* 0x000000ffff107224 */ /* 0x000fe200078e00ff */
[----:B------:R-:W-:-:S07]  /*0250*/  CS2R R2, SRZ ;  /* 0x0000000000027805 */ /* 0x000fce000001ff00 */
.L_x_5:
[----:B------:R-:W0:Y:S01]  /*0260*/  S2R R15, SR_TID.X ;  /* 0x00000000000f7919 */ /* 0x000e220000002100 */
[----:B------:R-:W1:Y:S01]  /*0270*/  LDC.64 R8, c[0x0][0x380] ;  /* 0x0000e000ff087b82 */ /* 0x000e620000000a00 */
[----:B0-----:R-:W-:-:S04]  /*0280*/  IMAD R17, R0, 0x80, R15 ;  /* 0x0000008000117824 */ /* 0x001fc800078e020f */
[----:B-1----:R-:W-:-:S04]  /*0290*/  IMAD.WIDE.U32 R8, R17, 0x30, R8 ;  /* 0x0000003011087825 */ /* 0x002fc800078e0008 */
[----:B------:R-:W-:-:S05]  /*02a0*/  IMAD.WIDE.U32 R8, R16, 0x4, R8 ;  /* 0x0000000410087825 */ /* 0x000fca00078e0008 */
[----:B------:R0:W5:Y:S01]  /*02b0*/  LDG.E R17, desc[UR4][R8.64+0x4] ;  /* 0x0000040408117981 */ /* 0x000162000c1e1900 */
[----:B------:R-:W-:-:S07]  /*02c0*/  IMAD.MOV.U32 R18, RZ, RZ, RZ ;  /* 0x000000ffff127224 */ /* 0x000fce00078e00ff */
.L_x_4:
[----:B-----5:R-:W-:Y:S01]  /*02d0*/  SHF.R.U32.HI R22, RZ, R18, R17 ;  /* 0x00000012ff167219 */ /* 0x020fe20000011611 */
[----:B0-----:R-:W-:-:S03]  /*02e0*/  IMAD.SHL.U32 R9, R16, 0x20, RZ ;  /* 0x0000002010097824 */ /* 0x001fc600078e00ff */
[----:B------:R-:W-:Y:S01]  /*02f0*/  LOP3.LUT R19, R22, 0x1, RZ, 0xc0, !PT ;  /* 0x0000000116137812 */ /* 0x000fe200078ec0ff */
[----:B------:R-:W-:-:S03]  /*0300*/  IMAD.IADD R8, R9, 0x1, R18 ;  /* 0x0000000109087824 */ /* 0x000fc600078e0212 */
[----:B------:R-:W-:Y:S01]  /*0310*/  ISETP.NE.U32.AND P0, PT, R19, 0x1, PT ;  /* 0x000000011300780c */ /* 0x000fe20003f05070 */
[----:B------:R-:W-:-:S03]  /*0320*/  IMAD R9, R8, 0x5, RZ ;  /* 0x0000000508097824 */ /* 0x000fc600078e02ff */
[----:B------:R-:W-:Y:S01]  /*0330*/  R2P PR, R22, 0x7e ;  /* 0x0000007e16007804 */ /* 0x000fe20000000000 */
[----:B------:R-:W-:-:S08]  /*0340*/  IMAD.WIDE.U32 R8, R9, 0x4, R4 ;  /* 0x0000000409087825 */ /* 0x000fd000078e0004 */
[----:B------:R-:W2:Y:S04]  /*0350*/  @!P0 LDG.E R19, desc[UR4][R8.64] ;  /* 0x0000000408138981 */ /* 0x000ea8000c1e1900 */
[----:B------:R-:W3:Y:S04]  /*0360*/  @!P0 LDG.E R20, desc[UR4][R8.64+0x10] ;  /* 0x0000100408148981 */ /* 0x000ee8000c1e1900 */
[----:B------:R-:W4:Y:S04]  /*0370*/  @P1 LDG.E R21, desc[UR4][R8.64+0x14] ;  /* 0x0000140408151981 */ /* 0x000f28000c1e1900 */
[----:B------:R-:W4:Y:S04]  /*0380*/  @P2 LDG.E R23, desc[UR4][R8.64+0x28] ;  /* 0x0000280408172981 */ /* 0x000f28000c1e1900 */
[----:B------:R-:W4:Y:S04]  /*0390*/  @P1 LDG.E R24, desc[UR4][R8.64+0x24] ;  /* 0x0000240408181981 */ /* 0x000f28000c1e1900 */
[----:B------:R-:W4:Y:S04]  /*03a0*/  @P2 LDG.E R26, desc[UR4][R8.64+0x38] ;  /* 0x00003804081a2981 */ /* 0x000f28000c1e1900 */
[----:B------:R-:W4:Y:S04]  /*03b0*/  @P3 LDG.E R25, desc[UR4][R8.64+0x3c] ;  /* 0x00003c0408193981 */ /* 0x000f28000c1e1900 */
[----:B------:R-:W4:Y:S01]  /*03c0*/  @P4 LDG.E R27, desc[UR4][R8.64+0x50] ;  /* 0x00005004081b4981 */ /* 0x000f22000c1e1900 */
[----:B--2---:R-:W-:-:S03]  /*03d0*/  @!P0 LOP3.LUT R14, R14, R19, RZ, 0x3c, !PT ;  /* 0x000000130e0e8212 */ /* 0x004fc600078e3cff */
[----:B------:R-:W2:Y:S01]  /*03e0*/  @!P0 LDG.E R19, desc[UR4][R8.64+0x4] ;  /* 0x0000040408138981 */ /* 0x000ea2000c1e1900 */
[----:B---3--:R-:W-:-:S03]  /*03f0*/  @!P0 LOP3.LUT R7, R7, R20, RZ, 0x3c, !PT ;  /* 0x0000001407078212 */ /* 0x008fc600078e3cff */
[----:B------:R-:W3:Y:S01]  /*0400*/  @!P0 LDG.E R20, desc[UR4][R8.64+0x8] ;  /* 0x0000080408148981 */ /* 0x000ee2000c1e1900 */
[----:B----4-:R-:W-:-:S03]  /*0410*/  @P1 LOP3.LUT R14, R14, R21, RZ, 0x3c, !PT ;  /* 0x000000150e0e1212 */ /* 0x010fc600078e3cff */
[----:B------:R-:W4:Y:S01]  /*0420*/  @!P0 LDG.E R21, desc[UR4][R8.64+0xc] ;  /* 0x00000c0408158981 */ /* 0x000f22000c1e1900 */
[----:B------:R-:W-:-:S03]  /*0430*/  @P2 LOP3.LUT R14, R14, R23, RZ, 0x3c, !PT ;  /* 0x000000170e0e2212 */ /* 0x000fc600078e3cff */
[----:B------:R-:W4:Y:S01]  /*0440*/  @P1 LDG.E R23, desc[UR4][R8.64+0x18] ;  /* 0x0000180408171981 */ /* 0x000f22000c1e1900 */
[----:B------:R-:W-:-:S03]  /*0450*/  @P1 LOP3.LUT R7, R7, R24, RZ, 0x3c, !PT ;  /* 0x0000001807071212 */ /* 0x000fc600078e3cff */
[----:B------:R-:W4:Y:S01]  /*0460*/  @P2 LDG.E R24, desc[UR4][R8.64+0x30] ;  /* 0x0000300408182981 */ /* 0x000f22000c1e1900 */
[----:B--2---:R-:W-:-:S03]  /*0470*/  @!P0 LOP3.LUT R2, R2, R19, RZ, 0x3c, !PT ;  /* 0x0000001302028212 */ /* 0x004fc600078e3cff */
[----:B------:R-:W2:Y:S01]  /*0480*/  @P1 LDG.E R19, desc[UR4][R8.64+0x20] ;  /* 0x0000200408131981 */ /* 0x000ea2000c1e1900 */
[----:B---3--:R-:W-:-:S03]  /*0490*/  @!P0 LOP3.LUT R3, R3, R20, RZ, 0x3c, !PT ;  /* 0x0000001403038212 */ /* 0x008fc600078e3cff */
[----:B------:R-:W3:Y:S01]  /*04a0*/  @P1 LDG.E R20, desc[UR4][R8.64+0x1c] ;  /* 0x00001c0408141981 */ /* 0x000ee2000c1e1900 */
[----:B----4-:R-:W-:-:S03]  /*04b0*/  @!P0 LOP3.LUT R6, R6, R21, RZ, 0x3c, !PT ;  /* 0x0000001506068212 */ /* 0x010fc600078e3cff */
[----:B------:R-:W4:Y:S01]  /*04c0*/  @P2 LDG.E R21, desc[UR4][R8.64+0x2c] ;  /* 0x00002c0408152981 */ /* 0x000f22000c1e1900 */
[----:B------:R-:W-:-:S03]  /*04d0*/  @P1 LOP3.LUT R2, R2, R23, RZ, 0x3c, !PT ;  /* 0x0000001702021212 */ /* 0x000fc600078e3cff */
[----:B------:R-:W4:Y:S01]  /*04e0*/  @P2 LDG.E R23, desc[UR4][R8.64+0x34] ;  /* 0x0000340408172981 */ /* 0x000f22000c1e1900 */
[----:B------:R-:W-:-:S03]  /*04f0*/  @P2 LOP3.LUT R7, R7, R26, RZ, 0x3c, !PT ;  /* 0x0000001a07072212 */ /* 0x000fc600078e3cff */
[----:B------:R-:W4:Y:S01]  /*0500*/  @P3 LDG.E R26, desc[UR4][R8.64+0x4c] ;  /* 0x00004c04081a3981 */ /* 0x000f22000c1e1900 */
[----:B------:R-:W-:-:S03]  /*0510*/  @P3 LOP3.LUT R14, R14, R25, RZ, 0x3c, !PT ;  /* 0x000000190e0e3212 */ /* 0x000fc600078e3cff */
[----:B------:R-:W4:Y:S01]  /*0520*/  @P5 LDG.E R25, desc[UR4][R8.64+0x64] ;  /* 0x0000640408195981 */ /* 0x000f22000c1e1900 */
[----:B--2---:R-:W-:-:S03]  /*0530*/  @P1 LOP3.LUT R6, R6, R19, RZ, 0x3c, !PT ;  /* 0x0000001306061212 */ /* 0x004fc600078e3cff */
[----:B------:R-:W2:Y:S01]  /*0540*/  @P3 LDG.E R19, desc[UR4][R8.64+0x40] ;  /* 0x0000400408133981 */ /* 0x000ea2000c1e1900 */
[----:B---3--:R-:W-:-:S03]  /*0550*/  @P1 LOP3.LUT R3, R3, R20, RZ, 0x3c, !PT ;  /* 0x0000001403031212 */ /* 0x008fc600078e3cff */
[----:B------:R-:W3:Y:S01]  /*0560*/  @P3 LDG.E R20, desc[UR4][R8.64+0x44] ;  /* 0x0000440408143981 */ /* 0x000ee2000c1e1900 */
[----:B------:R-:W-:-:S03]  /*0570*/  @P2 LOP3.LUT R3, R3, R24, RZ, 0x3c, !PT ;  /* 0x0000001803032212 */ /* 0x000fc600078e3cff */
[----:B------:R-:W3:Y:S01]  /*0580*/  @P4 LDG.E R24, desc[UR4][R8.64+0x58] ;  /* 0x0000580408184981 */ /* 0x000ee2000c1e1900 */
[----:B----4-:R-:W-:Y:S02]  /*0590*/  @P2 LOP3.LUT R2, R2, R21, RZ, 0x3c, !PT ;  /* 0x0000001502022212 */ /* 0x010fe400078e3cff */
[----:B------:R-:W-:Y:S01]  /*05a0*/  @P2 LOP3.LUT R6, R6, R23, RZ, 0x3c, !PT ;  /* 0x0000001706062212 */ /* 0x000fe200078e3cff */
[----:B------:R-:W4:Y:S04]  /*05b0*/  @P3 LDG.E R21, desc[UR4][R8.64+0x48] ;  /* 0x0000480408153981 */ /* 0x000f28000c1e1900 */
[----:B------:R-:W4:Y:S01]  /*05c0*/  @P4 LDG.E R23, desc[UR4][R8.64+0x54] ;  /* 0x0000540408174981 */ /* 0x000f22000c1e1900 */
[----:B------:R-:W-:Y:S02]  /*05d0*/  @P4 LOP3.LUT R14, R14, R27, RZ, 0x3c, !PT ;  /* 0x0000001b0e0e4212 */ /* 0x000fe400078e3cff */
[----:B------:R-:W-:-:S02]  /*05e0*/  @P3 LOP3.LUT R7, R7, R26, RZ, 0x3c, !PT ;  /* 0x0000001a07073212 */ /* 0x000fc400078e3cff */
        /* <DEDUP_REMOVED lines=9> */
[----:B----4-:R-:W-:-:S03]  /*0680*/  @P3 LOP3.LUT R6, R6, R21, RZ, 0x3c, !PT ;  /* 0x0000001506063212 */ /* 0x010fc600078e3cff */
[----:B------:R-:W4:Y:S01]  /*0690*/  @P5 LDG.E R21, desc[UR4][R8.64+0x68] ;  /* 0x0000680408155981 */ /* 0x000f22000c1e1900 */
[----:B------:R-:W-:-:S03]  /*06a0*/  @P4 LOP3.LUT R2, R2, R23, RZ, 0x3c, !PT ;  /* 0x0000001702024212 */ /* 0x000fc600078e3cff */
[----:B------:R-:W4:Y:S01]  /*06b0*/  @P5 LDG.E R23, desc[UR4][R8.64+0x70] ;  /* 0x0000700408175981 */ /* 0x000f22000c1e1900 */
[----:B------:R-:W-:Y:S02]  /*06c0*/  LOP3.LUT P0, RZ, R22, 0x80, RZ, 0xc0, !PT ;  /* 0x0000008016ff7812 */ /* 0x000fe4000780c0ff */
[----:B------:R-:W-:Y:S02]  /*06d0*/  @P4 LOP3.LUT R7, R7, R26, RZ, 0x3c, !PT ;  /* 0x0000001a07074212 */ /* 0x000fe400078e3cff */
[----:B------:R-:W-:Y:S02]  /*06e0*/  @P6 LOP3.LUT R14, R14, R25, RZ, 0x3c, !PT ;  /* 0x000000190e0e6212 */ /* 0x000fe400078e3cff */
[----:B------:R-:W4:Y:S07]  /*06f0*/  @P6 LDG.E R25, desc[UR4][R8.64+0x7c] ;  /* 0x00007c0408196981 */ /* 0x000f2e000c1e1900 */
[----:B------:R-:W4:Y:S04]  /*0700*/  @P0 LDG.E R27, desc[UR4][R8.64+0x8c] ;  /* 0x00008c04081b0981 */ /* 0x000f28000c1e1900 */
[----:B------:R-:W4:Y:S04]  /*0710*/  @P0 LDG.E R26, desc[UR4][R8.64+0x94] ;  /* 0x00009404081a0981 */ /* 0x000f28000c1e1900 */
        /* <DEDUP_REMOVED lines=11> */
[----:B------:R-:W-:Y:S02]  /*07d0*/  @P6 LOP3.LUT R2, R2, R25, RZ, 0x3c, !PT ;  /* 0x0000001902026212 */ /* 0x000fe400078e3cff */
[----:B------:R-:W-:Y:S02]  /*07e0*/  @P0 LOP3.LUT R14, R14, R27, RZ, 0x3c, !PT ;  /* 0x0000001b0e0e0212 */ /* 0x000fe400078e3cff */
[----:B--2---:R-:W-:Y:S02]  /*07f0*/  @P6 LOP3.LUT R6, R6, R19, RZ, 0x3c, !PT ;  /* 0x0000001306066212 */ /* 0x004fe400078e3cff */
[----:B---3--:R-:W-:Y:S02]  /*0800*/  @P6 LOP3.LUT R3, R3, R20, RZ, 0x3c, !PT ;  /* 0x0000001403036212 */ /* 0x008fe400078e3cff */
[----:B------:R-:W-:Y:S02]  /*0810*/  @P6 LOP3.LUT R7, R7, R24, RZ, 0x3c, !PT ;  /* 0x0000001807076212 */ /* 0x000fe400078e3cff */
[----:B------:R-:W-:-:S02]  /*0820*/  @P0 LOP3.LUT R3, R3, R26, RZ, 0x3c, !PT ;  /* 0x0000001a03030212 */ /* 0x000fc400078e3cff */
[----:B----4-:R-:W-:Y:S02]  /*0830*/  @P0 LOP3.LUT R2, R2, R21, RZ, 0x3c, !PT ;  /* 0x0000001502020212 */ /* 0x010fe400078e3cff */
[----:B------:R-:W-:Y:S02]  /*0840*/  @P0 LOP3.LUT R7, R7, R28, RZ, 0x3c, !PT ;  /* 0x0000001c07070212 */ /* 0x000fe400078e3cff */
[----:B------:R-:W-:Y:S02]  /*0850*/  @P0 LOP3.LUT R6, R6, R23, RZ, 0x3c, !PT ;  /* 0x0000001706060212 */ /* 0x000fe400078e3cff */
[----:B------:R-:W-:-:S13]  /*0860*/  R2P PR, R22.B1, 0x7f ;  /* 0x0000007f16007804 */ /* 0x000fda0000001000 */
[----:B------:R-:W2:Y:S04]  /*0870*/  @P0 LDG.E R19, desc[UR4][R8.64+0xa0] ;  /* 0x0000a00408130981 */ /* 0x000ea8000c1e1900 */
[----:B------:R-:W3:Y:S04]  /*0880*/  @P1 LDG.E R23, desc[UR4][R8.64+0xb4] ;  /* 0x0000b40408171981 */ /* 0x000ee8000c1e1900 */
[----:B------:R-:W4:Y:S04]  /*0890*/  @P0 LDG.E R21, desc[UR4][R8.64+0xa4] ;  /* 0x0000a40408150981 */ /* 0x000f28000c1e1900 */
[----:B------:R-:W4:Y:S04]  /*08a0*/  @P2 LDG.E R25, desc[UR4][R8.64+0xc8] ;  /* 0x0000c80408192981 */ /* 0x000f28000c1e1900 */
[----:B------:R-:W4:Y:S04]  /*08b0*/  @P3 LDG.E R27, desc[UR4][R8.64+0xdc] ;  /* 0x0000dc04081b3981 */ /* 0x000f28000c1e1900 */
[----:B------:R-:W4:Y:S04]  /*08c0*/  @P0 LDG.E R20, desc[UR4][R8.64+0xa8] ;  /* 0x0000a80408140981 */ /* 0x000f28000c1e1900 */
[----:B------:R-:W4:Y:S04]  /*08d0*/  @P0 LDG.E R24, desc[UR4][R8.64+0xb0] ;  /* 0x0000b00408180981 */ /* 0x000f28000c1e1900 */
[----:B------:R-:W4:Y:S04]  /*08e0*/  @P4 LDG.E R29, desc[UR4][R8.64+0xf0] ;  /* 0x0000f004081d4981 */ /* 0x000f28000c1e1900 */
[----:B------:R-:W4:Y:S01]  /*08f0*/  @P1 LDG.E R26, desc[UR4][R8.64+0xc4] ;  /* 0x0000c404081a1981 */ /* 0x000f22000c1e1900 */
[----:B--2---:R-:W-:-:S03]  /*0900*/  @P0 LOP3.LUT R14, R14, R19, RZ, 0x3c, !PT ;  /* 0x000000130e0e0212 */ /* 0x004fc600078e3cff */
[----:B------:R-:W2:Y:S01]  /*0910*/  @P0 LDG.E R19, desc[UR4][R8.64+0xac] ;  /* 0x0000ac0408130981 */ /* 0x000ea2000c1e1900 */
[----:B---3--:R-:W-:-:S03]  /*0920*/  @P1 LOP3.LUT R14, R14, R23, RZ, 0x3c, !PT ;  /* 0x000000170e0e1212 */ /* 0x008fc600078e3cff */
[----:B------:R-:W3:Y:S01]  /*0930*/  @P1 LDG.E R23, desc[UR4][R8.64+0xc0] ;  /* 0x0000c00408171981 */ /* 0x000ee2000c1e1900 */
[----:B----4-:R-:W-:-:S03]  /*0940*/  @P0 LOP3.LUT R2, R2, R21, RZ, 0x3c, !PT ;  /* 0x0000001502020212 */ /* 0x010fc600078e3cff */
[----:B------:R-:W4:Y:S01]  /*0950*/  @P1 LDG.E R21, desc[UR4][R8.64+0xb8] ;  /* 0x0000b80408151981 */ /* 0x000f22000c1e1900 */
[----:B------:R-:W-:-:S03]  /*0960*/  @P2 LOP3.LUT R14, R14, R25, RZ, 0x3c, !PT ;  /* 0x000000190e0e2212 */ /* 0x000fc600078e3cff */
[----:B------:R-:W4:Y:S01]  /*0970*/  @P5 LDG.E R25, desc[UR4][R8.64+0x104] ;  /* 0x0001040408195981 */ /* 0x000f22000c1e1900 */
[----:B------:R-:W-:-:S03]  /*0980*/  @P3 LOP3.LUT R14, R14, R27, RZ, 0x3c, !PT ;  /* 0x0000001b0e0e3212 */ /* 0x000fc600078e3cff */
[----:B------:R-:W4:Y:S01]  /*0990*/  @P6 LDG.E R27, desc[UR4][R8.64+0x118] ;  /* 0x00011804081b6981 */ /* 0x000f22000c1e1900 */
[----:B------:R-:W-:-:S03]  /*09a0*/  @P0 LOP3.LUT R3, R3, R20, RZ, 0x3c, !PT ;  /* 0x0000001403030212 */ /* 0x000fc600078e3cff */
[----:B------:R-:W4:Y:S01]  /*09b0*/  @P1 LDG.E R20, desc[UR4][R8.64+0xbc] ;  /* 0x0000bc0408141981 */ /* 0x000f22000c1e1900 */
[----:B------:R-:W-:-:S03]  /*09c0*/  @P0 LOP3.LUT R7, R7, R24, RZ, 0x3c, !PT ;  /* 0x0000001807070212 */ /* 0x000fc600078e3cff */
[----:B------:R-:W4:Y:S01]  /*09d0*/  @P2 LDG.E R24, desc[UR4][R8.64+0xd8] ;  /* 0x0000d80408182981 */ /* 0x000f22000c1e1900 */
[----:B------:R-:W-:Y:S02]  /*09e0*/  @P4 LOP3.LUT R14, R14, R29, RZ, 0x3c, !PT ;  /* 0x0000001d0e0e4212 */ /* 0x000fe400078e3cff */
[----:B------:R-:W-:Y:S02]  /*09f0*/  @P1 LOP3.LUT R7, R7, R26, RZ, 0x3c, !PT ;  /* 0x0000001a07071212 */ /* 0x000fe400078e3cff */
[----:B------:R-:W4:Y:S01]  /*0a00*/  @P3 LDG.E R26, desc[UR4][R8.64+0xe4] ;  /* 0x0000e404081a3981 */ /* 0x000f22000c1e1900 */
[----:B--2---:R-:W-:Y:S02]  /*0a10*/  @P0 LOP3.LUT R6, R6, R19, RZ, 0x3c, !PT ;  /* 0x0000001306060212 */ /* 0x004fe400078e3cff */
[----:B------:R-:W-:Y:S01]  /*0a20*/  LOP3.LUT P0, RZ, R22, 0x8000, RZ, 0xc0, !PT ;  /* 0x0000800016ff7812 */ /* 0x000fe2000780c0ff */
[----:B------:R-:W2:Y:S01]  /*0a30*/  @P2 LDG.E R19, desc[UR4][R8.64+0xcc] ;  /* 0x0000cc0408132981 */ /* 0x000ea2000c1e1900 */
[----:B---3--:R-:W-:-:S03]  /*0a40*/  @P1 LOP3.LUT R6, R6, R23, RZ, 0x3c, !PT ;  /* 0x0000001706061212 */ /* 0x008fc600078e3cff */
[----:B------:R-:W3:Y:S01]  /*0a50*/  @P2 LDG.E R22, desc[UR4][R8.64+0xd0] ;  /* 0x0000d00408162981 */ /* 0x000ee2000c1e1900 */
[----:B----4-:R-:W-:-:S03]  /*0a60*/  @P1 LOP3.LUT R2, R2, R21, RZ, 0x3c, !PT ;  /* 0x0000001502021212 */ /* 0x010fc600078e3cff */
[----:B------:R-:W4:Y:S01]  /*0a70*/  @P2 LDG.E R21, desc[UR4][R8.64+0xd4] ;  /* 0x0000d40408152981 */ /* 0x000f22000c1e1900 */
[----:B------:R-:W-:-:S03]  /*0a80*/  @P5 LOP3.LUT R14, R14, R25, RZ, 0x3c, !PT ;  /* 0x000000190e0e5212 */ /* 0x000fc600078e3cff */
[----:B------:R-:W4:Y:S04]  /*0a90*/  @P3 LDG.E R23, desc[UR4][R8.64+0xe0] ;  /* 0x0000e00408173981 */ /* 0x000f28000c1e1900 */
[----:B------:R-:W4:Y:S01]  /*0aa0*/  @P3 LDG.E R25, desc[UR4][R8.64+0xe8] ;  /* 0x0000e80408193981 */ /* 0x000f22000c1e1900 */
[----:B------:R-:W-:-:S03]  /*0ab0*/  @P1 LOP3.LUT R3, R3, R20, RZ, 0x3c, !PT ;  /* 0x0000001403031212 */ /* 0x000fc600078e3cff */
[----:B------:R-:W4:Y:S01]  /*0ac0*/  @P3 LDG.E R20, desc[UR4][R8.64+0xec] ;  /* 0x0000ec0408143981 */ /* 0x000f22000c1e1900 */
[----:B------:R-:W-:-:S03]  /*0ad0*/  @P2 LOP3.LUT R7, R7, R24, RZ, 0x3c, !PT ;  /* 0x0000001807072212 */ /* 0x000fc600078e3cff */
        /* <DEDUP_REMOVED lines=8> */
[----:B------:R-:W-:Y:S02]  /*0b60*/  @P3 LOP3.LUT R3, R3, R26, RZ, 0x3c, !PT ;  /* 0x0000001a03033212 */ /* 0x000fe400078e3cff */
[----:B------:R-:W-:Y:S01]  /*0b70*/  @P3 LOP3.LUT R2, R2, R23, RZ, 0x3c, !PT ;  /* 0x0000001702023212 */ /* 0x000fe200078e3cff */
[----:B------:R-:W4:Y:S01]  /*0b80*/  @P5 LDG.E R26, desc[UR4][R8.64+0x10c] ;  /* 0x00010c04081a5981 */ /* 0x000f22000c1e1900 */
[----:B------:R-:W-:-:S03]  /*0b90*/  @P3 LOP3.LUT R6, R6, R25, RZ, 0x3c, !PT ;  /* 0x0000001906063212 */ /* 0x000fc600078e3cff */
[----:B------:R-:W4:Y:S04]  /*0ba0*/  @P5 LDG.E R23, desc[UR4][R8.64+0x108] ;  /* 0x0001080408175981 */ /* 0x000f28000c1e1900 */
        /* <DEDUP_REMOVED lines=19> */
[----:B------:R-:W-:-:S05]  /*0ce0*/  VIADD R18, R18, 0x10 ;  /* 0x0000001012127836 */ /* 0x000fca0000000000 */
[----:B------:R-:W-:Y:S02]  /*0cf0*/  ISETP.NE.AND P1, PT, R18, 0x20, PT ;  /* 0x000000201200780c */ /* 0x000fe40003f25270 */
[----:B------:R-:W-:-:S04]  /*0d00*/  @P5 LOP3.LUT R7, R7, R20, RZ, 0x3c, !PT ;  /* 0x0000001407075212 */ /* 0x000fc800078e3cff */
[----:B------:R-:W-:Y:S02]  /*0d10*/  @P6 LOP3.LUT R7, R7, R24, RZ, 0x3c, !PT ;  /* 0x0000001807076212 */ /* 0x000fe400078e3cff */
[----:B------:R-:W-:Y:S02]  /*0d20*/  @P0 LOP3.LUT R14, R14, R27, RZ, 0x3c, !PT ;  /* 0x0000001b0e0e0212 */ /* 0x000fe400078e3cff */
[----:B------:R-:W-:Y:S02]  /*0d30*/  @P0 LOP3.LUT R7, R7, R28, RZ, 0x3c, !PT ;  /* 0x0000001c07070212 */ /* 0x000fe400078e3cff */
[----:B--2---:R-:W-:Y:S02]  /*0d40*/  @P6 LOP3.LUT R2, R2, R19, RZ, 0x3c, !PT ;  /* 0x0000001302026212 */ /* 0x004fe400078e3cff */
[----:B---3--:R-:W-:Y:S02]  /*0d50*/  @P6 LOP3.LUT R3, R3, R22, RZ, 0x3c, !PT ;  /* 0x0000001603036212 */ /* 0x008fe400078e3cff */
[----:B----4-:R-:W-:-:S02]  /*0d60*/  @P6 LOP3.LUT R6, R6, R21, RZ, 0x3c, !PT ;  /* 0x0000001506066212 */ /* 0x010fc400078e3cff */
[----:B------:R-:W-:Y:S02]  /*0d70*/  @P0 LOP3.LUT R3, R3, R26, RZ, 0x3c, !PT ;  /* 0x0000001a03030212 */ /* 0x000fe400078e3cff */
[----:B------:R-:W-:Y:S02]  /*0d80*/  @P0 LOP3.LUT R2, R2, R23, RZ, 0x3c, !PT ;  /* 0x0000001702020212 */ /* 0x000fe400078e3cff */
[----:B------:R-:W-:Y:S01]  /*0d90*/  @P0 LOP3.LUT R6, R6, R25, RZ, 0x3c, !PT ;  /* 0x0000001906060212 */ /* 0x000fe200078e3cff */
[----:B------:R-:W-:Y:S06]  /*0da0*/  @P1 BRA `(.L_x_4) ;  /* 0xfffffff400481947 */ /* 0x000fec000383ffff */
[----:B------:R-:W-:-:S05]  /*0db0*/  VIADD R16, R16, 0x1 ;  /* 0x0000000110107836 */ /* 0x000fca0000000000 */
[----:B------:R-:W-:-:S13]  /*0dc0*/  ISETP.NE.AND P0, PT, R16, 0x5, PT ;  /* 0x000000051000780c */ /* 0x000fda0003f05270 */
[----:B------:R-:W-:Y:S05]  /*0dd0*/  @P0 BRA `(.L_x_5) ;  /* 0xfffffff400200947 */ /* 0x000fea000383ffff */
[----:B------:R-:W0:Y:S01]  /*0de0*/  LDC.64 R8, c[0x0][0x380] ;  /* 0x0000e000ff087b82 */ /* 0x000e220000000a00 */
[----:B------:R-:W-:Y:S01]  /*0df0*/  IMAD R15, R0, 0x80, R15 ;  /* 0x00000080000f7824 */ /* 0x000fe200078e020f */
[----:B------:R-:W-:Y:S01]  /*0e00*/  LOP3.LUT R16, R10, 0x3, RZ, 0xc0, !PT ;  /* 0x000000030a107812 */ /* 0x000fe200078ec0ff */
[----:B------:R-:W-:-:S05]  /*0e10*/  VIADD R13, R13, 0x1 ;  /* 0x000000010d0d7836 */ /* 0x000fca0000000000 */
[----:B------:R-:W-:Y:S01]  /*0e20*/  ISETP.GE.U32.AND P0, PT, R13, R16, PT ;  /* 0x000000100d00720c */ /* 0x000fe20003f06070 */
[----:B0-----:R-:W-:-:S05]  /*0e30*/  IMAD.WIDE.U32 R8, R15, 0x30, R8 ;  /* 0x000000300f087825 */ /* 0x001fca00078e0008 */
[----:B------:R0:W-:Y:S04]  /*0e40*/  STG.E.64 desc[UR4][R8.64+0x8], R2 ;  /* 0x0000080208007986 */ /* 0x0001e8000c101b04 */
[----:B------:R0:W-:Y:S04]  /*0e50*/  STG.E.64 desc[UR4][R8.64+0x10], R6 ;  /* 0x0000100608007986 */ /* 0x0001e8000c101b04 */
[----:B------:R0:W-:Y:S01]  /*0e60*/  STG.E desc[UR4][R8.64+0x4], R14 ;  /* 0x0000040e08007986 */ /* 0x0001e2000c101904 */
[----:B------:R-:W-:Y:S05]  /*0e70*/  @!P0 BRA `(.L_x_6) ;  /* 0xfffffff000e88947 */ /* 0x000fea000383ffff */
.L_x_3:
[----:B------:R-:W-:Y:S05]  /*0e80*/  BSYNC.RECONVERGENT B1 ;  /* 0x0000000000017941 */ /* 0x000fea0003800200 */
.L_x_2:
[----:B------:R-:W-:Y:S01]  /*0e90*/  ISETP.GT.U32.AND P0, PT, R10, 0x3, PT ;  /* 0x000000030a00780c */ /* 0x000fe20003f04070 */
[----:B------:R-:W-:Y:S01]  /*0ea0*/  VIADD R12, R12, 0x1 ;  /* 0x000000010c0c7836 */ /* 0x000fe20000000000 */
[--C-:B------:R-:W-:Y:S02]  /*0eb0*/  SHF.R.U64 R10, R10, 0x2, R11.reuse ;  /* 0x000000020a0a7819 */ /* 0x100fe4000000120b */
[----:B------:R-:W-:Y:S02]  /*0ec0*/  ISETP.GT.U32.AND.EX P0, PT, R11, RZ, PT, P0 ;  /* 0x000000ff0b00720c */ /* 0x000fe40003f04100 */
[----:B------:R-:W-:-:S11]  /*0ed0*/  SHF.R.U32.HI R11, RZ, 0x2, R11 ;  /* 0x00000002ff0b7819 */ /* 0x000fd6000001160b */
[----:B------:R-:W-:Y:S05]  /*0ee0*/  @P0 BRA `(.L_x_7) ;  /* 0xfffffff000ac0947 */ /* 0x000fea000383ffff */
.L_x_1:
[----:B------:R-:W-:Y:S05]  /*0ef0*/  BSYNC.RECONVERGENT B0 ;  /* 0x0000000000007941 */ /* 0x000fea0003800200 */
.L_x_0:
[----:B------:R-:W1:Y:S01]  /*0f00*/  S2R R5, SR_TID.X ;  /* 0x0000000000057919 */ /* 0x000e620000002100 */
[----:B0-----:R-:W0:Y:S01]  /*0f10*/  LDC.64 R2, c[0x0][0x380] ;  /* 0x0000e000ff027b82 */ /* 0x001e220000000a00 */
[----:B-1----:R-:W-:-:S04]  /*0f20*/  IMAD R5, R0, 0x80, R5 ;  /* 0x0000008000057824 */ /* 0x002fc800078e0205 */
[----:B0-----:R-:W-:-:S05]  /*0f30*/  IMAD.WIDE.U32 R2, R5, 0x30, R2 ;  /* 0x0000003005027825 */ /* 0x001fca00078e0002 */
[----:B------:R-:W-:Y:S04]  /*0f40*/  STG.E.64 desc[UR4][R2.64+0x18], RZ ;  /* 0x000018ff02007986 */ /* 0x000fe8000c101b04 */
[----:B------:R-:W-:Y:S04]  /*0f50*/  STG.E desc[UR4][R2.64+0x20], RZ ;  /* 0x000020ff02007986 */ /* 0x000fe8000c101904 */
[----:B------:R-:W-:Y:S01]  /*0f60*/  STG.E.64 desc[UR4][R2.64+0x28], RZ ;  /* 0x000028ff02007986 */ /* 0x000fe2000c101b04 */
[----:B------:R-:W-:Y:S05]  /*0f70*/  EXIT ;  /* 0x000000000000794d */ /* 0x000fea0003800000 */
.L_x_8:
[----:B------:R-:W-:-:S00]  /*0f80*/  BRA `(.L_x_8) ;  /* 0xfffffffc00fc7947 */ /* 0x000fc0000383ffff */
[----:B------:R-:W-:-:S00]  /*0f90*/  NOP ;  /* 0x0000000000007918 */ /* 0x000fc00000000000 */
        /* <DEDUP_REMOVED lines=14> */
.L_x_16:


//--------------------- .text._Z13kDotProduct_rPfS_S_jj --------------------------
	.section	.text._Z13kDotProduct_rPfS_S_jj,"ax",@progbits
	.align	128
        .global         _Z13kDotProduct_rPfS_S_jj
        .type           _Z13kDotProduct_rPfS_S_jj,@function
        .size           _Z13kDotProduct_rPfS_S_jj,(.L_x_17 - _Z13kDotProduct_rPfS_S_jj)
        .other          _Z13kDotProduct_rPfS_S_jj,@"STO_CUDA_ENTRY STV_DEFAULT"
_Z13kDotProduct_rPfS_S_jj:
.text._Z13kDotProduct_rPfS_S_jj:
[----:B------:R-:W-:Y:S01]  /*0000*/  LDC R1, c[0x0][0x37c] ;  /* 0x0000df00ff017b82 */ /* 0x000fe20000000800 */
[----:B------:R-:W0:Y:S07]  /*0010*/  S2R R3, SR_TID.X ;  /* 0x0000000000037919 */ /* 0x000e2e0000002100 */
[----:B------:R-:W1:Y:S01]  /*0020*/  S2UR UR5, SR_CgaCtaId ;  /* 0x00000000000579c3 */ /* 0x000e620000008800 */
[----:B------:R-:W2:Y:S01]  /*0030*/  LDCU.64 UR8, c[0x0][0x398] ;  /* 0x00007300ff0877ac */ /* 0x000ea20008000a00 */
[----:B------:R-:W-:Y:S01]  /*0040*/  BSSY.RECONVERGENT B0, `(.L_x_9) ;  /* 0x000001b000007945 */ /* 0x000fe20003800200 */
[----:B------:R-:W3:Y:S01]  /*0050*/  S2R R0, SR_CTAID.X ;  /* 0x0000000000007919 */ /* 0x000ee20000002500 */
[----:B------:R-:W-:Y:S01]  /*0060*/  UMOV UR4, 0x400 ;  /* 0x0000040000047882 */ /* 0x000fe20000000000 */
[----:B------:R-:W4:Y:S01]  /*0070*/  LDCU.64 UR6, c[0x0][0x358] ;  /* 0x00006b00ff0677ac */ /* 0x000f220008000a00 */
[----:B--2---:R-:W-:-:S02]  /*0080*/  UISETP.LT.U32.AND UP0, UPT, UR8, UR9, UPT ;  /* 0x000000090800728c */ /* 0x004fc4000bf01070 */
[----:B-1----:R-:W-:-:S06]  /*0090*/  ULEA UR4, UR5, UR4, 0x18 ;  /* 0x0000000405047291 */ /* 0x002fcc000f8ec0ff */
[----:B0-----:R-:W-:Y:S01]  /*00a0*/  LEA R2, R3, UR4, 0x2 ;  /* 0x0000000403027c11 */ /* 0x001fe2000f8e10ff */
[----:B------:R-:W-:Y:S01]  /*00b0*/  USEL UR4, UR8, UR9, UP0 ;  /* 0x0000000908047287 */ /* 0x000fe20008000000 */
[----:B---3--:R-:W-:-:S03]  /*00c0*/  LEA R4, R0, R3, 0x9 ;  /* 0x0000000300047211 */ /* 0x008fc600078e48ff */
[----:B------:R0:W-:Y:S02]  /*00d0*/  STS [R2], RZ ;  /* 0x000000ff02007388 */ /* 0x0001e40000000800 */
[----:B------:R-:W-:-:S13]  /*00e0*/  ISETP.LT.U32.AND P0, PT, R4, UR4, PT ;  /* 0x0000000404007c0c */ /* 0x000fda000bf01070 */
[----:B0---4-:R-:W-:Y:S05]  /*00f0*/  @!P0 BRA `(.L_x_10) ;  /* 0x00000000003c8947 */ /* 0x011fea0003800000 */
[----:B------:R-:W0:Y:S01]  /*0100*/  LDC.64 R8, c[0x0][0x380] ;  /* 0x0000e000ff087b82 */ /* 0x000e220000000a00 */
[----:B------:R-:W-:Y:S01]  /*0110*/  HFMA2 R15, -RZ, RZ, 0, 0 ;  /* 0x00000000ff0f7431 */ /* 0x000fe200000001ff */
[----:B------:R-:W-:Y:S01]  /*0120*/  BSSY.RECONVERGENT B1, `(.L_x_11) ;  /* 0x000000b000017945 */ /* 0x000fe20003800200 */
[----:B------:R-:W-:-:S05]  /*0130*/  MOV R13, R4 ;  /* 0x00000004000d7202 */ /* 0x000fca0000000f00 */
[----:B------:R-:W1:Y:S02]  /*0140*/  LDC.64 R10, c[0x0][0x388] ;  /* 0x0000e200ff0a7b82 */ /* 0x000e640000000a00 */
.L_x_12:
[----:B0-----:R-:W-:-:S04]  /*0150*/  IMAD.WIDE.U32 R4, R13, 0x4, R8 ;  /* 0x000000040d047825 */ /* 0x001fc800078e0008 */
[C---:B-1----:R-:W-:Y:S02]  /*0160*/  IMAD.WIDE.U32 R6, R13.reuse, 0x4, R10 ;  /* 0x000000040d067825 */ /* 0x042fe400078e000a */
[----:B------:R-:W2:Y:S04]  /*0170*/  LDG.E R4, desc[UR6][R4.64] ;  /* 0x0000000604047981 */ /* 0x000ea8000c1e1900 */
[----:B------:R-:W2:Y:S01]  /*0180*/  LDG.E R6, desc[UR6][R6.64] ;  /* 0x0000000606067981 */ /* 0x000ea2000c1e1900 */
[----:B------:R-:W-:-:S04]  /*0190*/  IADD3 R13, PT, PT, R13, UR8, RZ ;  /* 0x000000080d0d7c10 */ /* 0x000fc8000fffe0ff */
[----:B------:R-:W-:Y:S01]  /*01a0*/  ISETP.GE.U32.AND P0, PT, R13, UR9, PT ;  /* 0x000000090d007c0c */ /* 0x000fe2000bf06070 */
[----:B--2---:R-:W-:-:S12]  /*01b0*/  FFMA R15, R4, R6, R15 ;  /* 0x00000006040f7223 */ /* 0x004fd8000000000f */
[----:B------:R-:W-:Y:S05]  /*01c0*/  @!P0 BRA `(.L_x_12) ;  /* 0xfffffffc00e08947 */ /* 0x000fea000383ffff */
[----:B------:R-:W-:Y:S05]  /*01d0*/  BSYNC.RECONVERGENT B1 ;  /* 0x0000000000017941 */ /* 0x000fea0003800200 */
.L_x_11:
[----:B------:R0:W-:Y:S02]  /*01e0*/  STS [R2], R15 ;  /* 0x0000000f02007388 */ /* 0x0001e40000000800 */
.L_x_10:
[----:B------:R-:W-:Y:S05]  /*01f0*/  BSYNC.RECONVERGENT B0 ;  /* 0x0000000000007941 */ /* 0x000fea0003800200 */
.L_x_9:
[----:B------:R-:W-:Y:S01]  /*0200*/  BAR.SYNC.DEFER_BLOCKING 0x0 ;  /* 0x0000000000007b1d */ /* 0x000fe20000010000 */
[C---:B------:R-:W-:Y:S02]  /*0210*/  ISETP.GT.U32.AND P1, PT, R3.reuse, 0xff, PT ;  /* 0x000000ff0300780c */ /* 0x040fe40003f24070 */
[----:B------:R-:W-:-:S11]  /*0220*/  ISETP.GT.U32.AND P0, PT, R3, 0x7f, PT ;  /* 0x0000007f0300780c */ /* 0x000fd60003f04070 */
[----:B------:R-:W-:Y:S04]  /*0230*/  @!P1 LDS R4, [R2+0x400] ;  /* 0x0004000002049984 */ /* 0x000fe80000000800 */
[----:B------:R-:W1:Y:S02]  /*0240*/  @!P1 LDS R5, [R2] ;  /* 0x0000000002059984 */ /* 0x000e640000000800 */
[----:B-1----:R-:W-:-:S05]  /*0250*/  @!P1 FADD R5, R4, R5 ;  /* 0x0000000504059221 */ /* 0x002fca0000000000 */
[----:B------:R-:W-:Y:S01]  /*0260*/  @!P1 STS [R2], R5 ;  /* 0x0000000502009388 */ /* 0x000fe20000000800 */
[----:B------:R-:W-:Y:S01]  /*0270*/  BAR.SYNC.DEFER_BLOCKING 0x0 ;  /* 0x0000000000007b1d */ /* 0x000fe20000010000 */
[----:B------:R-:W-:-:S05]  /*0280*/  ISETP.GT.U32.AND P1, PT, R3, 0x3f, PT ;  /* 0x0000003f0300780c */ /* 0x000fca0003f24070 */
        /* <DEDUP_REMOVED lines=9> */
[----:B------:R1:W-:Y:S01]  /*0320*/  @!P1 STS [R2], R9 ;  /* 0x0000000902009388 */ /* 0x0003e20000000800 */
[----:B------:R-:W-:Y:S06]  /*0330*/  BAR.SYNC.DEFER_BLOCKING 0x0 ;  /* 0x0000000000007b1d */ /* 0x000fec0000010000 */
[----:B------:R-:W-:Y:S05]  /*0340*/  @P0 EXIT ;  /* 0x000000000000094d */ /* 0x000fea0003800000 */
[----:B------:R-:W-:Y:S01]  /*0350*/  LDS R4, [R2+0x80] ;  /* 0x0000800002047984 */ /* 0x000fe20000000800 */
[----:B------:R-:W-:-:S03]  /*0360*/  ISETP.NE.AND P0, PT, R3, RZ, PT ;  /* 0x000000ff0300720c */ /* 0x000fc60003f05270 */
[----:B------:R-:W2:Y:S02]  /*0370*/  LDS R5, [R2] ;  /* 0x0000000002057984 */ /* 0x000ea40000000800 */
[----:B--2---:R-:W-:-:S05]  /*0380*/  FADD R5, R4, R5 ;  /* 0x0000000504057221 */ /* 0x004fca0000000000 */
[----:B------:R-:W-:Y:S04]  /*0390*/  STS [R2], R5 ;  /* 0x0000000502007388 */ /* 0x000fe80000000800 */
[----:B------:R-:W-:Y:S04]  /*03a0*/  LDS R4, [R2+0x40] ;  /* 0x0000400002047984 */ /* 0x000fe80000000800 */
[----:B------:R-:W2:Y:S02]  /*03b0*/  LDS R7, [R2] ;  /* 0x0000000002077984 */ /* 0x000ea40000000800 */
[----:B--2---:R-:W-:-:S05]  /*03c0*/  FADD R7, R4, R7 ;  /* 0x0000000704077221 */ /* 0x004fca0000000000 */
[----:B------:R-:W-:Y:S04]  /*03d0*/  STS [R2], R7 ;  /* 0x0000000702007388 */ /* 0x000fe80000000800 */
[----:B------:R-:W-:Y:S04]  /*03e0*/  LDS R4, [R2+0x20] ;  /* 0x0000200002047984 */ /* 0x000fe80000000800 */
[----:B-1----:R-:W1:Y:S02]  /*03f0*/  LDS R9, [R2] ;  /* 0x0000000002097984 */ /* 0x002e640000000800 */
[----:B-1----:R-:W-:-:S05]  /*0400*/  FADD R9, R4, R9 ;  /* 0x0000000904097221 */ /* 0x002fca0000000000 */
[----:B------:R-:W-:Y:S04]  /*0410*/  STS [R2], R9 ;  /* 0x0000000902007388 */ /* 0x000fe80000000800 */
[----:B------:R-:W-:Y:S04]  /*0420*/  LDS R4, [R2+0x10] ;  /* 0x0000100002047984 */ /* 0x000fe80000000800 */
[----:B------:R-:W1:Y:S02]  /*0430*/  LDS R11, [R2] ;  /* 0x00000000020b7984 */ /* 0x000e640000000800 */
        /* <DEDUP_REMOVED lines=9> */
[----:B------:R1:W-:Y:S01]  /*04d0*/  STS [R2], R7 ;  /* 0x0000000702007388 */ /* 0x0003e20000000800 */
[----:B------:R-:W-:Y:S05]  /*04e0*/  @P0 EXIT ;  /* 0x000000000000094d */ /* 0x000fea0003800000 */
[----:B------:R-:W2:Y:S01]  /*04f0*/  LDS R3, [R2] ;  /* 0x0000000002037984 */ /* 0x000ea20000000800 */
[----:B------:R-:W3:Y:S02]  /*0500*/  LDC.64 R4, c[0x0][0x390] ;  /* 0x0000e400ff047b82 */ /* 0x000ee40000000a00 */
[----:B---3--:R-:W-:-:S05]  /*0510*/  IMAD.WIDE.U32 R4, R0, 0x4, R4 ;  /* 0x0000000400047825 */ /* 0x008fca00078e0004 */
[----:B--2---:R-:W-:Y:S01]  /*0520*/  STG.E desc[UR6][R4.64], R3 ;  /* 0x0000000304007986 */ /* 0x004fe2000c101906 */
[----:B------:R-:W-:Y:S05]  /*0530*/  EXIT ;  /* 0x000000000000794d */ /* 0x000fea0003800000 */
.L_x_13:
        /* <DEDUP_REMOVED lines=12> */
.L_x_17:


//--------------------- .text._Z5kTilePKfPfjjjj   --------------------------
	.section	.text._Z5kTilePKfPfjjjj,"ax",@progbits
	.align	128
        .global         _Z5kTilePKfPfjjjj
        .type           _Z5kTilePKfPfjjjj,@function
        .size           _Z5kTilePKfPfjjjj,(.L_x_18 - _Z5kTilePKfPfjjjj)
        .other          _Z5kTilePKfPfjjjj,@"STO_CUDA_ENTRY STV_DEFAULT"
_Z5kTilePKfPfjjjj:
.text._Z5kTilePKfPfjjjj:
[----:B------:R-:W-:Y:S01]  /*0000*/  LDC R1, c[0x0][0x37c] ;  /* 0x0000df00ff017b82 */ /* 0x000fe20000000800 */
[----:B------:R-:W0:Y:S07]  /*0010*/  S2R R9, SR_TID.X ;  /* 0x0000000000097919 */ /* 0x000e2e0000002100 */
[----:B------:R-:W0:Y:S01]  /*0020*/  S2UR UR5, SR_CTAID.X ;  /* 0x00000000000579c3 */ /* 0x000e220000002500 */
[----:B------:R-:W1:Y:S07]  /*0030*/  LDCU.64 UR8, c[0x0][0x398] ;  /* 0x00007300ff0877ac */ /* 0x000e6e0008000a00 */
[----:B------:R-:W0:Y:S01]  /*0040*/  LDC R8, c[0x0][0x360] ;  /* 0x0000d800ff087b82 */ /* 0x000e220000000800 */
[----:B-1----:R-:W-:Y:S01]  /*0050*/  UIMAD UR4, UR9, UR8, URZ ;  /* 0x00000008090472a4 */ /* 0x002fe2000f8e02ff */
[----:B0-----:R-:W-:-:S05]  /*0060*/  IMAD R9, R8, UR5, R9 ;  /* 0x0000000508097c24 */ /* 0x001fca000f8e0209 */
[----:B------:R-:W-:-:S13]  /*0070*/  ISETP.GE.U32.AND P0, PT, R9, UR4, PT ;  /* 0x0000000409007c0c */ /* 0x000fda000bf06070 */
[----:B------:R-:W-:Y:S05]  /*0080*/  @P0 EXIT ;  /* 0x000000000000094d */ /* 0x000fea0003800000 */
[----:B------:R-:W0:Y:S01]  /*0090*/  LDCU.64 UR10, c[0x0][0x390] ;  /* 0x00007200ff0a77ac */ /* 0x000e220008000a00 */
[----:B------:R-:W1:Y:S01]  /*00a0*/  I2F.U32.RP R0, UR8 ;  /* 0x0000000800007d06 */ /* 0x000e620008209000 */
[----:B------:R-:W2:Y:S01]  /*00b0*/  LDC.64 R4, c[0x0][0x388] ;  /* 0x0000e200ff047b82 */ /* 0x000ea20000000a00 */
[----:B------:R-:W-:Y:S01]  /*00c0*/  ISETP.NE.U32.AND P0, PT, RZ, UR8, PT ;  /* 0x00000008ff007c0c */ /* 0x000fe2000bf05070 */
[----:B------:R-:W3:Y:S01]  /*00d0*/  LDCU UR5, c[0x0][0x370] ;  /* 0x00006e00ff0577ac */ /* 0x000ee20008000800 */
[----:B------:R-:W4:Y:S04]  /*00e0*/  LDCU.64 UR6, c[0x0][0x358] ;  /* 0x00006b00ff0677ac */ /* 0x000f280008000a00 */
[----:B-1----:R-:W1:Y:S01]  /*00f0*/  MUFU.RCP R0, R0 ;  /* 0x0000000000007308 */ /* 0x002e620000001000 */
[----:B0-----:R-:W-:-:S02]  /*0100*/  ISETP.NE.U32.AND P1, PT, RZ, UR11, PT ;  /* 0x0000000bff007c0c */ /* 0x001fc4000bf25070 */
[----:B------:R-:W-:-:S05]  /*0110*/  ISETP.NE.U32.AND P2, PT, RZ, UR10, PT ;  /* 0x0000000aff007c0c */ /* 0x000fca000bf45070 */
[----:B------:R-:W0:Y:S08]  /*0120*/  I2F.U32.RP R3, UR10 ;  /* 0x0000000a00037d06 */ /* 0x000e300008209000 */
[----:B------:R-:W5:Y:S01]  /*0130*/  I2F.U32.RP R2, UR11 ;  /* 0x0000000b00027d06 */ /* 0x000f620008209000 */
[----:B-1----:R-:W-:-:S07]  /*0140*/  IADD3 R6, PT, PT, R0, 0xffffffe, RZ ;  /* 0x0ffffffe00067810 */ /* 0x002fce0007ffe0ff */
[----:B0-----:R-:W0:Y:S08]  /*0150*/  MUFU.RCP R3, R3 ;  /* 0x0000000300037308 */ /* 0x001e300000001000 */
[----:B-----5:R-:W1:Y:S08]  /*0160*/  MUFU.RCP R2, R2 ;  /* 0x0000000200027308 */ /* 0x020e700000001000 */
[----:B------:R5:W3:Y:S01]  /*0170*/  F2I.FTZ.U32.TRUNC.NTZ R7, R6 ;  /* 0x0000000600077305 */ /* 0x000ae2000021f000 */
[----:B0-----:R-:W-:-:S07]  /*0180*/  VIADD R12, R3, 0xffffffe ;  /* 0x0ffffffe030c7836 */ /* 0x001fce0000000000 */
[----:B------:R0:W4:Y:S01]  /*0190*/  F2I.FTZ.U32.TRUNC.NTZ R13, R12 ;  /* 0x0000000c000d7305 */ /* 0x000122000021f000 */
[----:B-1----:R-:W-:Y:S01]  /*01a0*/  IADD3 R10, PT, PT, R2, 0xffffffe, RZ ;  /* 0x0ffffffe020a7810 */ /* 0x002fe20007ffe0ff */
[----:B-----5:R-:W-:Y:S01]  /*01b0*/  IMAD.MOV.U32 R6, RZ, RZ, RZ ;  /* 0x000000ffff067224 */ /* 0x020fe200078e00ff */
[----:B------:R-:W1:Y:S01]  /*01c0*/  LDC.64 R2, c[0x0][0x380] ;  /* 0x0000e000ff027b82 */ /* 0x000e620000000a00 */
[----:B---3--:R-:W-:-:S04]  /*01d0*/  IADD3 R15, PT, PT, RZ, -R7, RZ ;  /* 0x80000007ff0f7210 */ /* 0x008fc80007ffe0ff */
[----:B------:R4:W3:Y:S01]  /*01e0*/  F2I.FTZ.U32.TRUNC.NTZ R11, R10 ;  /* 0x0000000a000b7305 */ /* 0x0008e2000021f000 */
[----:B0-----:R-:W-:Y:S02]  /*01f0*/  HFMA2 R12, -RZ, RZ, 0, 0 ;  /* 0x00000000ff0c7431 */ /* 0x001fe400000001ff */
[----:B------:R-:W-:-:S04]  /*0200*/  IMAD R15, R15, UR8, RZ ;  /* 0x000000080f0f7c24 */ /* 0x000fc8000f8e02ff */
[----:B------:R-:W-:Y:S01]  /*0210*/  IMAD.HI.U32 R0, R7, R15, R6 ;  /* 0x0000000f07007227 */ /* 0x000fe200078e0006 */
[----:B----4-:R-:W-:-:S04]  /*0220*/  IADD3 R10, PT, PT, RZ, -R13, RZ ;  /* 0x8000000dff0a7210 */ /* 0x010fc80007ffe0ff */
[----:B------:R-:W-:Y:S01]  /*0230*/  MOV R7, R10 ;  /* 0x0000000a00077202 */ /* 0x000fe20000000f00 */
[----:B------:R-:W-:Y:S02]  /*0240*/  IMAD.MOV.U32 R10, RZ, RZ, RZ ;  /* 0x000000ffff0a7224 */ /* 0x000fe400078e00ff */
[----:B---3--:R-:W-:Y:S02]  /*0250*/  IMAD.MOV R17, RZ, RZ, -R11 ;  /* 0x000000ffff117224 */ /* 0x008fe400078e0a0b */
[----:B------:R-:W-:Y:S02]  /*0260*/  IMAD R7, R7, UR10, RZ ;  /* 0x0000000a07077c24 */ /* 0x000fe4000f8e02ff */
[----:B------:R-:W-:Y:S02]  /*0270*/  IMAD R17, R17, UR11, RZ ;  /* 0x0000000b11117c24 */ /* 0x000fe4000f8e02ff */
[----:B------:R-:W-:Y:S01]  /*0280*/  IMAD.HI.U32 R7, R13, R7, R12 ;  /* 0x000000070d077227 */ /* 0x000fe200078e000c */
[----:B------:R-:W-:-:S03]  /*0290*/  LOP3.LUT R12, RZ, UR11, RZ, 0x33, !PT ;  /* 0x0000000bff0c7c12 */ /* 0x000fc6000f8e33ff */
[----:B------:R-:W-:-:S04]  /*02a0*/  IMAD.HI.U32 R6, R11, R17, R10 ;  /* 0x000000110b067227 */ /* 0x000fc800078e000a */
[----:B------:R-:W-:Y:S01]  /*02b0*/  IMAD.MOV.U32 R11, RZ, RZ, R9 ;  /* 0x000000ffff0b7224 */ /* 0x000fe200078e0009 */
[----:B------:R-:W-:Y:S01]  /*02c0*/  LOP3.LUT R9, RZ, UR8, RZ, 0x33, !PT ;  /* 0x00000008ff097c12 */ /* 0x000fe2000f8e33ff */
[----:B------:R-:W-:Y:S01]  /*02d0*/  IMAD R10, R8, UR5, RZ ;  /* 0x00000005080a7c24 */ /* 0x000fe2000f8e02ff */
[----:B--2---:R-:W-:-:S07]  /*02e0*/  LOP3.LUT R8, RZ, UR10, RZ, 0x33, !PT ;  /* 0x0000000aff087c12 */ /* 0x004fce000f8e33ff */
.L_x_14:
[----:B------:R-:W-:-:S05]  /*02f0*/  IMAD.HI.U32 R14, R0, R11, RZ ;  /* 0x0000000b000e7227 */ /* 0x000fca00078e00ff */
[----:B0-----:R-:W-:-:S05]  /*0300*/  IADD3 R16, PT, PT, -R14, RZ, RZ ;  /* 0x000000ff0e107210 */ /* 0x001fca0007ffe1ff */
[----:B------:R-:W-:-:S05]  /*0310*/  IMAD R13, R16, UR8, R11 ;  /* 0x00000008100d7c24 */ /* 0x000fca000f8e020b */
[----:B------:R-:W-:-:S13]  /*0320*/  ISETP.GE.U32.AND P3, PT, R13, UR8, PT ;  /* 0x000000080d007c0c */ /* 0x000fda000bf66070 */
[----:B------:R-:W-:Y:S01]  /*0330*/  @P3 VIADD R13, R13, -UR8 ;  /* 0x800000080d0d3c36 */ /* 0x000fe20008000000 */
[----:B------:R-:W-:-:S04]  /*0340*/  @P3 IADD3 R14, PT, PT, R14, 0x1, RZ ;  /* 0x000000010e0e3810 */ /* 0x000fc80007ffe0ff */
[----:B------:R-:W-:-:S13]  /*0350*/  ISETP.GE.U32.AND P4, PT, R13, UR8, PT ;  /* 0x000000080d007c0c */ /* 0x000fda000bf86070 */
[----:B------:R-:W-:-:S05]  /*0360*/  @P4 VIADD R14, R14, 0x1 ;  /* 0x000000010e0e4836 */ /* 0x000fca0000000000 */
[----:B------:R-:W-:-:S04]  /*0370*/  SEL R13, R9, R14, !P0 ;  /* 0x0000000e090d7207 */ /* 0x000fc80004000000 */
[----:B------:R-:W-:Y:S01]  /*0380*/  IADD3 R14, PT, PT, -R13, RZ, RZ ;  /* 0x000000ff0d0e7210 */ /* 0x000fe20007ffe1ff */
[----:B------:R-:W-:-:S04]  /*0390*/  IMAD.HI.U32 R15, R6, R13, RZ ;  /* 0x0000000d060f7227 */ /* 0x000fc800078e00ff */
[----:B------:R-:W-:Y:S02]  /*03a0*/  IMAD R14, R14, UR8, R11 ;  /* 0x000000080e0e7c24 */ /* 0x000fe4000f8e020b */
[----:B------:R-:W-:Y:S02]  /*03b0*/  IMAD.MOV R18, RZ, RZ, -R15 ;  /* 0x000000ffff127224 */ /* 0x000fe400078e0a0f */
[----:B------:R-:W-:-:S04]  /*03c0*/  IMAD.HI.U32 R16, R7, R14, RZ ;  /* 0x0000000e07107227 */ /* 0x000fc800078e00ff */
[----:B------:R-:W-:Y:S01]  /*03d0*/  IMAD R13, R18, UR11, R13 ;  /* 0x0000000b120d7c24 */ /* 0x000fe2000f8e020d */
[----:B------:R-:W-:-:S04]  /*03e0*/  IADD3 R15, PT, PT, -R16, RZ, RZ ;  /* 0x000000ff100f7210 */ /* 0x000fc80007ffe1ff */
[----:B------:R-:W-:Y:S01]  /*03f0*/  ISETP.GE.U32.AND P3, PT, R13, UR11, PT ;  /* 0x0000000b0d007c0c */ /* 0x000fe2000bf66070 */
[----:B------:R-:W-:-:S05]  /*0400*/  IMAD R15, R15, UR10, R14 ;  /* 0x0000000a0f0f7c24 */ /* 0x000fca000f8e020e */
[----:B------:R-:W-:-:S07]  /*0410*/  ISETP.GE.U32.AND P4, PT, R15, UR10, PT ;  /* 0x0000000a0f007c0c */ /* 0x000fce000bf86070 */
[----:B------:R-:W-:-:S05]  /*0420*/  @P3 VIADD R13, R13, -UR11 ;  /* 0x8000000b0d0d3c36 */ /* 0x000fca0008000000 */
[----:B------:R-:W-:Y:S02]  /*0430*/  ISETP.GE.U32.AND P3, PT, R13, UR11, PT ;  /* 0x0000000b0d007c0c */ /* 0x000fe4000bf66070 */
[----:B------:R-:W-:-:S04]  /*0440*/  @P4 IADD3 R15, PT, PT, R15, -UR10, RZ ;  /* 0x8000000a0f0f4c10 */ /* 0x000fc8000fffe0ff */
[----:B------:R-:W-:-:S07]  /*0450*/  ISETP.GE.U32.AND P4, PT, R15, UR10, PT ;  /* 0x0000000a0f007c0c */ /* 0x000fce000bf86070 */
[----:B------:R-:W-:-:S05]  /*0460*/  @P3 VIADD R13, R13, -UR11 ;  /* 0x8000000b0d0d3c36 */ /* 0x000fca0008000000 */
[----:B------:R-:W-:Y:S02]  /*0470*/  SEL R13, R12, R13, !P1 ;  /* 0x0000000d0c0d7207 */ /* 0x000fe40004800000 */
[----:B------:R-:W-:-:S04]  /*0480*/  @P4 IADD3 R15, PT, PT, R15, -UR10, RZ ;  /* 0x8000000a0f0f4c10 */ /* 0x000fc8000fffe0ff */
[----:B------:R-:W-:-:S05]  /*0490*/  SEL R14, R8, R15, !P2 ;  /* 0x0000000f080e7207 */ /* 0x000fca0005000000 */
[----:B------:R-:W-:-:S04]  /*04a0*/  IMAD R13, R13, UR10, R14 ;  /* 0x0000000a0d0d7c24 */ /* 0x000fc8000f8e020e */
[----:B-1----:R-:W-:-:S06]  /*04b0*/  IMAD.WIDE.U32 R14, R13, 0x4, R2 ;  /* 0x000000040d0e7825 */ /* 0x002fcc00078e0002 */
[----:B------:R-:W2:Y:S01]  /*04c0*/  LDG.E R15, desc[UR6][R14.64] ;  /* 0x000000060e0f7981 */ /* 0x000ea2000c1e1900 */
[----:B------:R-:W-:-:S04]  /*04d0*/  IMAD.WIDE.U32 R16, R11, 0x4, R4 ;  /* 0x000000040b107825 */ /* 0x000fc800078e0004 */
[----:B------:R-:W-:-:S05]  /*04e0*/  IMAD.IADD R11, R10, 0x1, R11 ;  /* 0x000000010a0b7824 */ /* 0x000fca00078e020b */
[----:B------:R-:W-:Y:S01]  /*04f0*/  ISETP.GE.U32.AND P3, PT, R11, UR4, PT ;  /* 0x000000040b007c0c */ /* 0x000fe2000bf66070 */
[----:B--2---:R0:W-:-:S12]  /*0500*/  STG.E desc[UR6][R16.64], R15 ;  /* 0x0000000f10007986 */ /* 0x0041d8000c101906 */
[----:B------:R-:W-:Y:S05]  /*0510*/  @!P3 BRA `(.L_x_14) ;  /* 0xfffffffc0074b947 */ /* 0x000fea000383ffff */
[----:B------:R-:W-:Y:S05]  /*0520*/  EXIT ;  /* 0x000000000000794d */ /* 0x000fea0003800000 */
.L_x_15:
        /* <DEDUP_REMOVED lines=13> */
.L_x_18:


//--------------------- .nv.global.init           --------------------------
	.section	.nv.global.init,"aw",@progbits
	.align	4
.nv.global.init:
	.type		mrg32k3aM1SubSeq,@object
	.size		mrg32k3aM1SubSeq,(mrg32k3aM2SubSeq - mrg32k3aM1SubSeq)
mrg32k3aM1SubSeq:
        /*0000*/ 	.byte	0x0b, 0xcc, 0xee, 0x04, 0x73, 0x29, 0x8b, 0x6f, 0xf6, 0x53, 0x03, 0xf6, 0x23, 0xf6, 0xea, 0xda
        /* <DEDUP_REMOVED lines=125> */
	.type		mrg32k3aM2SubSeq,@object
	.size		mrg32k3aM2SubSeq,(mrg32k3aM1 - mrg32k3aM2SubSeq)
mrg32k3aM2SubSeq:
        /* <DEDUP_REMOVED lines=126> */
	.type		mrg32k3aM1,@object
	.size		mrg32k3aM1,(mrg32k3aM1Seq - mrg32k3aM1)
mrg32k3aM1:
        /* <DEDUP_REMOVED lines=144> */
	.type		mrg32k3aM1Seq,@object
	.size		mrg32k3aM1Seq,(mrg32k3aM2 - mrg32k3aM1Seq)
mrg32k3aM1Seq:
        /* <DEDUP_REMOVED lines=144> */
	.type		mrg32k3aM2,@object
	.size		mrg32k3aM2,(mrg32k3aM2Seq - mrg32k3aM2)
mrg32k3aM2:
        /* <DEDUP_REMOVED lines=144> */
	.type		mrg32k3aM2Seq,@object
	.size		mrg32k3aM2Seq,(precalc_xorwow_matrix - mrg32k3aM2Seq)
mrg32k3aM2Seq:
        /* <DEDUP_REMOVED lines=144> */
	.type		precalc_xorwow_matrix,@object
	.size		precalc_xorwow_matrix,(precalc_xorwow_offset_matrix - precalc_xorwow_matrix)
precalc_xorwow_matrix:
        /* <DEDUP_REMOVED lines=6400> */
	.type		precalc_xorwow_offset_matrix,@object
	.size		precalc_xorwow_offset_matrix,(.L_1 - precalc_xorwow_offset_matrix)
precalc_xorwow_offset_matrix:
        /* <DEDUP_REMOVED lines=6400> */
.L_1:


//--------------------- .nv.shared.reserved.0     --------------------------
	.section	.nv.shared.reserved.0,"aw",@nobits
	.weak		__nv_reservedSMEM_offset_0_alias
	.size		__nv_reservedSMEM_offset_0_alias, 0, 64
	.other		__nv_reservedSMEM_offset_0_alias,@"STO_CUDA_RESERVED_SHARED STV_DEFAULT"
__nv_reservedSMEM_offset_0_alias:
	.zero		0
	.zero		64


//--------------------- .nv.shared._Z13kDotProduct_rPfS_S_jj --------------------------
	.section	.nv.shared._Z13kDotProduct_rPfS_S_jj,"aw",@nobits
	.sectionflags	@""
	.align	4
.nv.shared._Z13kDotProduct_rPfS_S_jj:
	.zero		3072


//--------------------- .nv.constant0._Z12kSetupCurandP17curandStateXORWOWy --------------------------
	.section	.nv.constant0._Z12kSetupCurandP17curandStateXORWOWy,"a",@progbits
	.sectionflags	@""
	.align	4
.nv.constant0._Z12kSetupCurandP17curandStateXORWOWy:
	.zero		912


//--------------------- .nv.constant0._Z13kDotProduct_rPfS_S_jj --------------------------
	.section	.nv.constant0._Z13kDotProduct_rPfS_S_jj,"a",@progbits
	.sectionflags	@""
	.align	4
.nv.constant0._Z13kDotProduct_rPfS_S_jj:
	.zero		928


//--------------------- .nv.constant0._Z5kTilePKfPfjjjj --------------------------
	.section	.nv.constant0._Z5kTilePKfPfjjjj,"a",@progbits
	.sectionflags	@""
	.align	4
.nv.constant0._Z5kTilePKfPfjjjj:
	.zero		928


//--------------------- SYMBOLS --------------------------

	.type		.nv.reservedSmem.offset0,@object
	.size		.nv.reservedSmem.offset0,0x4
	.type		.nv.reservedSmem.cap,@object
	.size		.nv.reservedSmem.cap,0x4
